//
// Generated by NVIDIA NVVM Compiler
//
// Compiler Build ID: CL-36424714
// Cuda compilation tools, release 13.0, V13.0.88
// Based on NVVM 20.0.0
//

.version 9.0
.target sm_100
.address_size 64

	// .globl	_Z16matmul_qk_kernelPKfS0_Pfiiif

.visible .entry _Z16matmul_qk_kernelPKfS0_Pfiiif(
	.param .u64 .ptr .align 1 _Z16matmul_qk_kernelPKfS0_Pfiiif_param_0,
	.param .u64 .ptr .align 1 _Z16matmul_qk_kernelPKfS0_Pfiiif_param_1,
	.param .u64 .ptr .align 1 _Z16matmul_qk_kernelPKfS0_Pfiiif_param_2,
	.param .u32 _Z16matmul_qk_kernelPKfS0_Pfiiif_param_3,
	.param .u32 _Z16matmul_qk_kernelPKfS0_Pfiiif_param_4,
	.param .u32 _Z16matmul_qk_kernelPKfS0_Pfiiif_param_5,
	.param .f32 _Z16matmul_qk_kernelPKfS0_Pfiiif_param_6
)
{
	.reg .pred 	%p<15>;
	.reg .b32 	%r<60>;
	.reg .b32 	%f<114>;
	.reg .b64 	%rd<27>;

	ld.param.u64 	%rd6, [_Z16matmul_qk_kernelPKfS0_Pfiiif_param_0];
	ld.param.u64 	%rd7, [_Z16matmul_qk_kernelPKfS0_Pfiiif_param_1];
	ld.param.u64 	%rd5, [_Z16matmul_qk_kernelPKfS0_Pfiiif_param_2];
	ld.param.u32 	%r34, [_Z16matmul_qk_kernelPKfS0_Pfiiif_param_3];
	ld.param.u32 	%r35, [_Z16matmul_qk_kernelPKfS0_Pfiiif_param_4];
	ld.param.u32 	%r33, [_Z16matmul_qk_kernelPKfS0_Pfiiif_param_5];
	ld.param.f32 	%f14, [_Z16matmul_qk_kernelPKfS0_Pfiiif_param_6];
	cvta.to.global.u64 	%rd1, %rd7;
	cvta.to.global.u64 	%rd2, %rd6;
	mov.u32 	%r1, %ctaid.z;
	mov.u32 	%r36, %ctaid.y;
	mov.u32 	%r37, %ntid.y;
	mov.u32 	%r38, %tid.y;
	mad.lo.s32 	%r39, %r36, %r37, %r38;
	mov.u32 	%r40, %ctaid.x;
	mov.u32 	%r41, %ntid.x;
	mov.u32 	%r42, %tid.x;
	mad.lo.s32 	%r3, %r40, %r41, %r42;
	setp.ge.s32 	%p1, %r1, %r34;
	setp.ge.s32 	%p2, %r39, %r35;
	or.pred  	%p3, %p1, %p2;
	setp.ge.s32 	%p4, %r3, %r35;
	or.pred  	%p5, %p4, %p3;
	@%p5 bra 	$L__BB0_15;
	mul.lo.s32 	%r4, %r35, %r1;
	mul.lo.s32 	%r43, %r4, %r33;
	mad.lo.s32 	%r5, %r33, %r39, %r43;
	mad.lo.s32 	%r6, %r33, %r3, %r43;
	setp.lt.s32 	%p6, %r33, 1;
	mov.f32 	%f113, 0f00000000;
	@%p6 bra 	$L__BB0_14;
	and.b32  	%r7, %r33, 15;
	setp.lt.u32 	%p7, %r33, 16;
	mov.f32 	%f113, 0f00000000;
	mov.b32 	%r55, 0;
	@%p7 bra 	$L__BB0_5;
	and.b32  	%r55, %r33, 2147483632;
	neg.s32 	%r53, %r55;
	add.s64 	%rd3, %rd2, 32;
	add.s64 	%rd4, %rd1, 32;
	mov.f32 	%f113, 0f00000000;
	mov.u32 	%r51, %r6;
	mov.u32 	%r52, %r5;
$L__BB0_4:
	.pragma "nounroll";
	mul.wide.s32 	%rd8, %r52, 4;
	add.s64 	%rd9, %rd3, %rd8;
	mul.wide.s32 	%rd10, %r51, 4;
	add.s64 	%rd11, %rd4, %rd10;
	ld.global.f32 	%f19, [%rd9+-32];
	ld.global.f32 	%f20, [%rd11+-32];
	fma.rn.f32 	%f21, %f19, %f20, %f113;
	ld.global.f32 	%f22, [%rd9+-28];
	ld.global.f32 	%f23, [%rd11+-28];
	fma.rn.f32 	%f24, %f22, %f23, %f21;
	ld.global.f32 	%f25, [%rd9+-24];
	ld.global.f32 	%f26, [%rd11+-24];
	fma.rn.f32 	%f27, %f25, %f26, %f24;
	ld.global.f32 	%f28, [%rd9+-20];
	ld.global.f32 	%f29, [%rd11+-20];
	fma.rn.f32 	%f30, %f28, %f29, %f27;
	ld.global.f32 	%f31, [%rd9+-16];
	ld.global.f32 	%f32, [%rd11+-16];
	fma.rn.f32 	%f33, %f31, %f32, %f30;
	ld.global.f32 	%f34, [%rd9+-12];
	ld.global.f32 	%f35, [%rd11+-12];
	fma.rn.f32 	%f36, %f34, %f35, %f33;
	ld.global.f32 	%f37, [%rd9+-8];
	ld.global.f32 	%f38, [%rd11+-8];
	fma.rn.f32 	%f39, %f37, %f38, %f36;
	ld.global.f32 	%f40, [%rd9+-4];
	ld.global.f32 	%f41, [%rd11+-4];
	fma.rn.f32 	%f42, %f40, %f41, %f39;
	ld.global.f32 	%f43, [%rd9];
	ld.global.f32 	%f44, [%rd11];
	fma.rn.f32 	%f45, %f43, %f44, %f42;
	ld.global.f32 	%f46, [%rd9+4];
	ld.global.f32 	%f47, [%rd11+4];
	fma.rn.f32 	%f48, %f46, %f47, %f45;
	ld.global.f32 	%f49, [%rd9+8];
	ld.global.f32 	%f50, [%rd11+8];
	fma.rn.f32 	%f51, %f49, %f50, %f48;
	ld.global.f32 	%f52, [%rd9+12];
	ld.global.f32 	%f53, [%rd11+12];
	fma.rn.f32 	%f54, %f52, %f53, %f51;
	ld.global.f32 	%f55, [%rd9+16];
	ld.global.f32 	%f56, [%rd11+16];
	fma.rn.f32 	%f57, %f55, %f56, %f54;
	ld.global.f32 	%f58, [%rd9+20];
	ld.global.f32 	%f59, [%rd11+20];
	fma.rn.f32 	%f60, %f58, %f59, %f57;
	ld.global.f32 	%f61, [%rd9+24];
	ld.global.f32 	%f62, [%rd11+24];
	fma.rn.f32 	%f63, %f61, %f62, %f60;
	ld.global.f32 	%f64, [%rd9+28];
	ld.global.f32 	%f65, [%rd11+28];
	fma.rn.f32 	%f113, %f64, %f65, %f63;
	add.s32 	%r53, %r53, 16;
	add.s32 	%r52, %r52, 16;
	add.s32 	%r51, %r51, 16;
	setp.ne.s32 	%p8, %r53, 0;
	@%p8 bra 	$L__BB0_4;
$L__BB0_5:
	setp.eq.s32 	%p9, %r7, 0;
	@%p9 bra 	$L__BB0_14;
	and.b32  	%r17, %r33, 7;
	setp.lt.u32 	%p10, %r7, 8;
	@%p10 bra 	$L__BB0_8;
	add.s32 	%r45, %r5, %r55;
	mul.wide.s32 	%rd12, %r45, 4;
	add.s64 	%rd13, %rd2, %rd12;
	ld.global.f32 	%f67, [%rd13];
	add.s32 	%r46, %r6, %r55;
	mul.wide.s32 	%rd14, %r46, 4;
	add.s64 	%rd15, %rd1, %rd14;
	ld.global.f32 	%f68, [%rd15];
	fma.rn.f32 	%f69, %f67, %f68, %f113;
	ld.global.f32 	%f70, [%rd13+4];
	ld.global.f32 	%f71, [%rd15+4];
	fma.rn.f32 	%f72, %f70, %f71, %f69;
	ld.global.f32 	%f73, [%rd13+8];
	ld.global.f32 	%f74, [%rd15+8];
	fma.rn.f32 	%f75, %f73, %f74, %f72;
	ld.global.f32 	%f76, [%rd13+12];
	ld.global.f32 	%f77, [%rd15+12];
	fma.rn.f32 	%f78, %f76, %f77, %f75;
	ld.global.f32 	%f79, [%rd13+16];
	ld.global.f32 	%f80, [%rd15+16];
	fma.rn.f32 	%f81, %f79, %f80, %f78;
	ld.global.f32 	%f82, [%rd13+20];
	ld.global.f32 	%f83, [%rd15+20];
	fma.rn.f32 	%f84, %f82, %f83, %f81;
	ld.global.f32 	%f85, [%rd13+24];
	ld.global.f32 	%f86, [%rd15+24];
	fma.rn.f32 	%f87, %f85, %f86, %f84;
	ld.global.f32 	%f88, [%rd13+28];
	ld.global.f32 	%f89, [%rd15+28];
	fma.rn.f32 	%f113, %f88, %f89, %f87;
	add.s32 	%r55, %r55, 8;
$L__BB0_8:
	setp.eq.s32 	%p11, %r17, 0;
	@%p11 bra 	$L__BB0_14;
	and.b32  	%r20, %r33, 3;
	setp.lt.u32 	%p12, %r17, 4;
	@%p12 bra 	$L__BB0_11;
	add.s32 	%r47, %r5, %r55;
	mul.wide.s32 	%rd16, %r47, 4;
	add.s64 	%rd17, %rd2, %rd16;
	ld.global.f32 	%f91, [%rd17];
	add.s32 	%r48, %r6, %r55;
	mul.wide.s32 	%rd18, %r48, 4;
	add.s64 	%rd19, %rd1, %rd18;
	ld.global.f32 	%f92, [%rd19];
	fma.rn.f32 	%f93, %f91, %f92, %f113;
	ld.global.f32 	%f94, [%rd17+4];
	ld.global.f32 	%f95, [%rd19+4];
	fma.rn.f32 	%f96, %f94, %f95, %f93;
	ld.global.f32 	%f97, [%rd17+8];
	ld.global.f32 	%f98, [%rd19+8];
	fma.rn.f32 	%f99, %f97, %f98, %f96;
	ld.global.f32 	%f100, [%rd17+12];
	ld.global.f32 	%f101, [%rd19+12];
	fma.rn.f32 	%f113, %f100, %f101, %f99;
	add.s32 	%r55, %r55, 4;
$L__BB0_11:
	setp.eq.s32 	%p13, %r20, 0;
	@%p13 bra 	$L__BB0_14;
	add.s32 	%r59, %r55, %r6;
	add.s32 	%r58, %r55, %r5;
	neg.s32 	%r57, %r20;
$L__BB0_13:
	.pragma "nounroll";
	mul.wide.s32 	%rd20, %r59, 4;
	add.s64 	%rd21, %rd1, %rd20;
	mul.wide.s32 	%rd22, %r58, 4;
	add.s64 	%rd23, %rd2, %rd22;
	ld.global.f32 	%f102, [%rd23];
	ld.global.f32 	%f103, [%rd21];
	fma.rn.f32 	%f113, %f102, %f103, %f113;
	add.s32 	%r59, %r59, 1;
	add.s32 	%r58, %r58, 1;
	add.s32 	%r57, %r57, 1;
	setp.ne.s32 	%p14, %r57, 0;
	@%p14 bra 	$L__BB0_13;
$L__BB0_14:
	add.s32 	%r49, %r4, %r39;
	mad.lo.s32 	%r50, %r49, %r35, %r3;
	mul.f32 	%f104, %f14, %f113;
	cvta.to.global.u64 	%rd24, %rd5;
	mul.wide.s32 	%rd25, %r50, 4;
	add.s64 	%rd26, %rd24, %rd25;
	st.global.f32 	[%rd26], %f104;
$L__BB0_15:
	ret;

}
	// .globl	_Z14softmax_kernelPKfPfii
.visible .entry _Z14softmax_kernelPKfPfii(
	.param .u64 .ptr .align 1 _Z14softmax_kernelPKfPfii_param_0,
	.param .u64 .ptr .align 1 _Z14softmax_kernelPKfPfii_param_1,
	.param .u32 _Z14softmax_kernelPKfPfii_param_2,
	.param .u32 _Z14softmax_kernelPKfPfii_param_3
)
{
	.reg .pred 	%p<60>;
	.reg .b32 	%r<123>;
	.reg .b32 	%f<366>;
	.reg .b64 	%rd<37>;

	ld.param.u64 	%rd7, [_Z14softmax_kernelPKfPfii_param_0];
	ld.param.u64 	%rd8, [_Z14softmax_kernelPKfPfii_param_1];
	ld.param.u32 	%r58, [_Z14softmax_kernelPKfPfii_param_2];
	ld.param.u32 	%r57, [_Z14softmax_kernelPKfPfii_param_3];
	cvta.to.global.u64 	%rd1, %rd7;
	cvta.to.global.u64 	%rd2, %rd8;
	mov.u32 	%r1, %ctaid.y;
	mov.u32 	%r59, %ctaid.x;
	mov.u32 	%r60, %ntid.x;
	mov.u32 	%r61, %tid.x;
	mad.lo.s32 	%r2, %r59, %r60, %r61;
	setp.ge.s32 	%p1, %r1, %r58;
	setp.ge.s32 	%p2, %r2, %r57;
	or.pred  	%p3, %p1, %p2;
	@%p3 bra 	$L__BB1_39;
	mad.lo.s32 	%r62, %r57, %r1, %r2;
	mul.lo.s32 	%r3, %r62, %r57;
	setp.lt.s32 	%p4, %r57, 1;
	mov.f32 	%f356, 0fFF800000;
	@%p4 bra 	$L__BB1_14;
	and.b32  	%r4, %r57, 15;
	setp.lt.u32 	%p5, %r57, 16;
	mov.f32 	%f356, 0fFF800000;
	mov.b32 	%r104, 0;
	@%p5 bra 	$L__BB1_5;
	and.b32  	%r104, %r57, 2147483632;
	neg.s32 	%r110, %r104;
	add.s64 	%rd3, %rd1, 32;
	mov.f32 	%f356, 0fFF800000;
	mov.u32 	%r109, %r3;
$L__BB1_4:
	.pragma "nounroll";
	mul.wide.s32 	%rd9, %r109, 4;
	add.s64 	%rd10, %rd3, %rd9;
	ld.global.f32 	%f30, [%rd10+-32];
	setp.gt.f32 	%p6, %f30, %f356;
	selp.f32 	%f31, %f30, %f356, %p6;
	ld.global.f32 	%f32, [%rd10+-28];
	setp.gt.f32 	%p7, %f32, %f31;
	selp.f32 	%f33, %f32, %f31, %p7;
	ld.global.f32 	%f34, [%rd10+-24];
	setp.gt.f32 	%p8, %f34, %f33;
	selp.f32 	%f35, %f34, %f33, %p8;
	ld.global.f32 	%f36, [%rd10+-20];
	setp.gt.f32 	%p9, %f36, %f35;
	selp.f32 	%f37, %f36, %f35, %p9;
	ld.global.f32 	%f38, [%rd10+-16];
	setp.gt.f32 	%p10, %f38, %f37;
	selp.f32 	%f39, %f38, %f37, %p10;
	ld.global.f32 	%f40, [%rd10+-12];
	setp.gt.f32 	%p11, %f40, %f39;
	selp.f32 	%f41, %f40, %f39, %p11;
	ld.global.f32 	%f42, [%rd10+-8];
	setp.gt.f32 	%p12, %f42, %f41;
	selp.f32 	%f43, %f42, %f41, %p12;
	ld.global.f32 	%f44, [%rd10+-4];
	setp.gt.f32 	%p13, %f44, %f43;
	selp.f32 	%f45, %f44, %f43, %p13;
	ld.global.f32 	%f46, [%rd10];
	setp.gt.f32 	%p14, %f46, %f45;
	selp.f32 	%f47, %f46, %f45, %p14;
	ld.global.f32 	%f48, [%rd10+4];
	setp.gt.f32 	%p15, %f48, %f47;
	selp.f32 	%f49, %f48, %f47, %p15;
	ld.global.f32 	%f50, [%rd10+8];
	setp.gt.f32 	%p16, %f50, %f49;
	selp.f32 	%f51, %f50, %f49, %p16;
	ld.global.f32 	%f52, [%rd10+12];
	setp.gt.f32 	%p17, %f52, %f51;
	selp.f32 	%f53, %f52, %f51, %p17;
	ld.global.f32 	%f54, [%rd10+16];
	setp.gt.f32 	%p18, %f54, %f53;
	selp.f32 	%f55, %f54, %f53, %p18;
	ld.global.f32 	%f56, [%rd10+20];
	setp.gt.f32 	%p19, %f56, %f55;
	selp.f32 	%f57, %f56, %f55, %p19;
	ld.global.f32 	%f58, [%rd10+24];
	setp.gt.f32 	%p20, %f58, %f57;
	selp.f32 	%f59, %f58, %f57, %p20;
	ld.global.f32 	%f60, [%rd10+28];
	setp.gt.f32 	%p21, %f60, %f59;
	selp.f32 	%f356, %f60, %f59, %p21;
	add.s32 	%r110, %r110, 16;
	add.s32 	%r109, %r109, 16;
	setp.eq.s32 	%p22, %r110, 0;
	@%p22 bra 	$L__BB1_5;
	bra.uni 	$L__BB1_4;
$L__BB1_5:
	setp.eq.s32 	%p23, %r4, 0;
	@%p23 bra 	$L__BB1_14;
	and.b32  	%r8, %r57, 7;
	setp.lt.u32 	%p24, %r4, 8;
	@%p24 bra 	$L__BB1_8;
	add.s32 	%r64, %r104, %r3;
	mul.wide.s32 	%rd11, %r64, 4;
	add.s64 	%rd12, %rd1, %rd11;
	ld.global.f32 	%f62, [%rd12];
	setp.gt.f32 	%p25, %f62, %f356;
	selp.f32 	%f63, %f62, %f356, %p25;
	ld.global.f32 	%f64, [%rd12+4];
	setp.gt.f32 	%p26, %f64, %f63;
	selp.f32 	%f65, %f64, %f63, %p26;
	ld.global.f32 	%f66, [%rd12+8];
	setp.gt.f32 	%p27, %f66, %f65;
	selp.f32 	%f67, %f66, %f65, %p27;
	ld.global.f32 	%f68, [%rd12+12];
	setp.gt.f32 	%p28, %f68, %f67;
	selp.f32 	%f69, %f68, %f67, %p28;
	ld.global.f32 	%f70, [%rd12+16];
	setp.gt.f32 	%p29, %f70, %f69;
	selp.f32 	%f71, %f70, %f69, %p29;
	ld.global.f32 	%f72, [%rd12+20];
	setp.gt.f32 	%p30, %f72, %f71;
	selp.f32 	%f73, %f72, %f71, %p30;
	ld.global.f32 	%f74, [%rd12+24];
	setp.gt.f32 	%p31, %f74, %f73;
	selp.f32 	%f75, %f74, %f73, %p31;
	ld.global.f32 	%f76, [%rd12+28];
	setp.gt.f32 	%p32, %f76, %f75;
	selp.f32 	%f356, %f76, %f75, %p32;
	add.s32 	%r104, %r104, 8;
$L__BB1_8:
	setp.eq.s32 	%p33, %r8, 0;
	@%p33 bra 	$L__BB1_14;
	and.b32  	%r11, %r57, 3;
	setp.lt.u32 	%p34, %r8, 4;
	@%p34 bra 	$L__BB1_11;
	add.s32 	%r65, %r104, %r3;
	mul.wide.s32 	%rd13, %r65, 4;
	add.s64 	%rd14, %rd1, %rd13;
	ld.global.f32 	%f78, [%rd14];
	setp.gt.f32 	%p35, %f78, %f356;
	selp.f32 	%f79, %f78, %f356, %p35;
	ld.global.f32 	%f80, [%rd14+4];
	setp.gt.f32 	%p36, %f80, %f79;
	selp.f32 	%f81, %f80, %f79, %p36;
	ld.global.f32 	%f82, [%rd14+8];
	setp.gt.f32 	%p37, %f82, %f81;
	selp.f32 	%f83, %f82, %f81, %p37;
	ld.global.f32 	%f84, [%rd14+12];
	setp.gt.f32 	%p38, %f84, %f83;
	selp.f32 	%f356, %f84, %f83, %p38;
	add.s32 	%r104, %r104, 4;
$L__BB1_11:
	setp.eq.s32 	%p39, %r11, 0;
	@%p39 bra 	$L__BB1_14;
	add.s32 	%r108, %r104, %r3;
	neg.s32 	%r107, %r11;
$L__BB1_13:
	.pragma "nounroll";
	mul.wide.s32 	%rd15, %r108, 4;
	add.s64 	%rd16, %rd1, %rd15;
	ld.global.f32 	%f85, [%rd16];
	setp.gt.f32 	%p40, %f85, %f356;
	selp.f32 	%f356, %f85, %f356, %p40;
	add.s32 	%r108, %r108, 1;
	add.s32 	%r107, %r107, 1;
	setp.ne.s32 	%p41, %r107, 0;
	@%p41 bra 	$L__BB1_13;
$L__BB1_14:
	setp.lt.s32 	%p42, %r57, 1;
	mov.f32 	%f364, 0f00000000;
	@%p42 bra 	$L__BB1_26;
	and.b32  	%r20, %r57, 7;
	setp.lt.u32 	%p43, %r57, 8;
	mov.f32 	%f364, 0f00000000;
	mov.b32 	%r111, 0;
	@%p43 bra 	$L__BB1_18;
	and.b32  	%r111, %r57, 2147483640;
	neg.s32 	%r115, %r111;
	add.s64 	%rd4, %rd1, 16;
	add.s64 	%rd5, %rd2, 16;
	mov.f32 	%f364, 0f00000000;
	mov.u32 	%r114, %r3;
$L__BB1_17:
	.pragma "nounroll";
	mul.wide.s32 	%rd17, %r114, 4;
	add.s64 	%rd18, %rd4, %rd17;
	add.s64 	%rd19, %rd5, %rd17;
	ld.global.f32 	%f90, [%rd18+-16];
	sub.f32 	%f91, %f90, %f356;
	fma.rn.f32 	%f92, %f91, 0f3BBB989D, 0f3F000000;
	cvt.sat.f32.f32 	%f93, %f92;
	mov.f32 	%f94, 0f4B400001;
	mov.f32 	%f95, 0f437C0000;
	fma.rm.f32 	%f96, %f93, %f95, %f94;
	add.f32 	%f97, %f96, 0fCB40007F;
	neg.f32 	%f98, %f97;
	fma.rn.f32 	%f99, %f91, 0f3FB8AA3B, %f98;
	fma.rn.f32 	%f100, %f91, 0f32A57060, %f99;
	mov.b32 	%r67, %f96;
	shl.b32 	%r68, %r67, 23;
	mov.b32 	%f101, %r68;
	ex2.approx.ftz.f32 	%f102, %f100;
	mul.f32 	%f103, %f102, %f101;
	st.global.f32 	[%rd19+-16], %f103;
	add.f32 	%f104, %f364, %f103;
	ld.global.f32 	%f105, [%rd18+-12];
	sub.f32 	%f106, %f105, %f356;
	fma.rn.f32 	%f107, %f106, 0f3BBB989D, 0f3F000000;
	cvt.sat.f32.f32 	%f108, %f107;
	fma.rm.f32 	%f109, %f108, %f95, %f94;
	add.f32 	%f110, %f109, 0fCB40007F;
	neg.f32 	%f111, %f110;
	fma.rn.f32 	%f112, %f106, 0f3FB8AA3B, %f111;
	fma.rn.f32 	%f113, %f106, 0f32A57060, %f112;
	mov.b32 	%r69, %f109;
	shl.b32 	%r70, %r69, 23;
	mov.b32 	%f114, %r70;
	ex2.approx.ftz.f32 	%f115, %f113;
	mul.f32 	%f116, %f115, %f114;
	st.global.f32 	[%rd19+-12], %f116;
	add.f32 	%f117, %f104, %f116;
	ld.global.f32 	%f118, [%rd18+-8];
	sub.f32 	%f119, %f118, %f356;
	fma.rn.f32 	%f120, %f119, 0f3BBB989D, 0f3F000000;
	cvt.sat.f32.f32 	%f121, %f120;
	fma.rm.f32 	%f122, %f121, %f95, %f94;
	add.f32 	%f123, %f122, 0fCB40007F;
	neg.f32 	%f124, %f123;
	fma.rn.f32 	%f125, %f119, 0f3FB8AA3B, %f124;
	fma.rn.f32 	%f126, %f119, 0f32A57060, %f125;
	mov.b32 	%r71, %f122;
	shl.b32 	%r72, %r71, 23;
	mov.b32 	%f127, %r72;
	ex2.approx.ftz.f32 	%f128, %f126;
	mul.f32 	%f129, %f128, %f127;
	st.global.f32 	[%rd19+-8], %f129;
	add.f32 	%f130, %f117, %f129;
	ld.global.f32 	%f131, [%rd18+-4];
	sub.f32 	%f132, %f131, %f356;
	fma.rn.f32 	%f133, %f132, 0f3BBB989D, 0f3F000000;
	cvt.sat.f32.f32 	%f134, %f133;
	fma.rm.f32 	%f135, %f134, %f95, %f94;
	add.f32 	%f136, %f135, 0fCB40007F;
	neg.f32 	%f137, %f136;
	fma.rn.f32 	%f138, %f132, 0f3FB8AA3B, %f137;
	fma.rn.f32 	%f139, %f132, 0f32A57060, %f138;
	mov.b32 	%r73, %f135;
	shl.b32 	%r74, %r73, 23;
	mov.b32 	%f140, %r74;
	ex2.approx.ftz.f32 	%f141, %f139;
	mul.f32 	%f142, %f141, %f140;
	st.global.f32 	[%rd19+-4], %f142;
	add.f32 	%f143, %f130, %f142;
	ld.global.f32 	%f144, [%rd18];
	sub.f32 	%f145, %f144, %f356;
	fma.rn.f32 	%f146, %f145, 0f3BBB989D, 0f3F000000;
	cvt.sat.f32.f32 	%f147, %f146;
	fma.rm.f32 	%f148, %f147, %f95, %f94;
	add.f32 	%f149, %f148, 0fCB40007F;
	neg.f32 	%f150, %f149;
	fma.rn.f32 	%f151, %f145, 0f3FB8AA3B, %f150;
	fma.rn.f32 	%f152, %f145, 0f32A57060, %f151;
	mov.b32 	%r75, %f148;
	shl.b32 	%r76, %r75, 23;
	mov.b32 	%f153, %r76;
	ex2.approx.ftz.f32 	%f154, %f152;
	mul.f32 	%f155, %f154, %f153;
	st.global.f32 	[%rd19], %f155;
	add.f32 	%f156, %f143, %f155;
	ld.global.f32 	%f157, [%rd18+4];
	sub.f32 	%f158, %f157, %f356;
	fma.rn.f32 	%f159, %f158, 0f3BBB989D, 0f3F000000;
	cvt.sat.f32.f32 	%f160, %f159;
	fma.rm.f32 	%f161, %f160, %f95, %f94;
	add.f32 	%f162, %f161, 0fCB40007F;
	neg.f32 	%f163, %f162;
	fma.rn.f32 	%f164, %f158, 0f3FB8AA3B, %f163;
	fma.rn.f32 	%f165, %f158, 0f32A57060, %f164;
	mov.b32 	%r77, %f161;
	shl.b32 	%r78, %r77, 23;
	mov.b32 	%f166, %r78;
	ex2.approx.ftz.f32 	%f167, %f165;
	mul.f32 	%f168, %f167, %f166;
	st.global.f32 	[%rd19+4], %f168;
	add.f32 	%f169, %f156, %f168;
	ld.global.f32 	%f170, [%rd18+8];
	sub.f32 	%f171, %f170, %f356;
	fma.rn.f32 	%f172, %f171, 0f3BBB989D, 0f3F000000;
	cvt.sat.f32.f32 	%f173, %f172;
	fma.rm.f32 	%f174, %f173, %f95, %f94;
	add.f32 	%f175, %f174, 0fCB40007F;
	neg.f32 	%f176, %f175;
	fma.rn.f32 	%f177, %f171, 0f3FB8AA3B, %f176;
	fma.rn.f32 	%f178, %f171, 0f32A57060, %f177;
	mov.b32 	%r79, %f174;
	shl.b32 	%r80, %r79, 23;
	mov.b32 	%f179, %r80;
	ex2.approx.ftz.f32 	%f180, %f178;
	mul.f32 	%f181, %f180, %f179;
	st.global.f32 	[%rd19+8], %f181;
	add.f32 	%f182, %f169, %f181;
	ld.global.f32 	%f183, [%rd18+12];
	sub.f32 	%f184, %f183, %f356;
	fma.rn.f32 	%f185, %f184, 0f3BBB989D, 0f3F000000;
	cvt.sat.f32.f32 	%f186, %f185;
	fma.rm.f32 	%f187, %f186, %f95, %f94;
	add.f32 	%f188, %f187, 0fCB40007F;
	neg.f32 	%f189, %f188;
	fma.rn.f32 	%f190, %f184, 0f3FB8AA3B, %f189;
	fma.rn.f32 	%f191, %f184, 0f32A57060, %f190;
	mov.b32 	%r81, %f187;
	shl.b32 	%r82, %r81, 23;
	mov.b32 	%f192, %r82;
	ex2.approx.ftz.f32 	%f193, %f191;
	mul.f32 	%f194, %f193, %f192;
	st.global.f32 	[%rd19+12], %f194;
	add.f32 	%f364, %f182, %f194;
	add.s32 	%r115, %r115, 8;
	add.s32 	%r114, %r114, 8;
	setp.eq.s32 	%p44, %r115, 0;
	@%p44 bra 	$L__BB1_18;
	bra.uni 	$L__BB1_17;
$L__BB1_18:
	setp.eq.s32 	%p45, %r20, 0;
	@%p45 bra 	$L__BB1_26;
	and.b32  	%r28, %r57, 3;
	setp.lt.u32 	%p46, %r20, 4;
	@%p46 bra 	$L__BB1_21;
	add.s32 	%r83, %r111, %r3;
	mul.wide.s32 	%rd20, %r83, 4;
	add.s64 	%rd21, %rd1, %rd20;
	ld.global.f32 	%f196, [%rd21];
	sub.f32 	%f197, %f196, %f356;
	fma.rn.f32 	%f198, %f197, 0f3BBB989D, 0f3F000000;
	cvt.sat.f32.f32 	%f199, %f198;
	mov.f32 	%f200, 0f4B400001;
	mov.f32 	%f201, 0f437C0000;
	fma.rm.f32 	%f202, %f199, %f201, %f200;
	add.f32 	%f203, %f202, 0fCB40007F;
	neg.f32 	%f204, %f203;
	fma.rn.f32 	%f205, %f197, 0f3FB8AA3B, %f204;
	fma.rn.f32 	%f206, %f197, 0f32A57060, %f205;
	mov.b32 	%r84, %f202;
	shl.b32 	%r85, %r84, 23;
	mov.b32 	%f207, %r85;
	ex2.approx.ftz.f32 	%f208, %f206;
	mul.f32 	%f209, %f208, %f207;
	add.s64 	%rd22, %rd2, %rd20;
	st.global.f32 	[%rd22], %f209;
	add.f32 	%f210, %f364, %f209;
	ld.global.f32 	%f211, [%rd21+4];
	sub.f32 	%f212, %f211, %f356;
	fma.rn.f32 	%f213, %f212, 0f3BBB989D, 0f3F000000;
	cvt.sat.f32.f32 	%f214, %f213;
	fma.rm.f32 	%f215, %f214, %f201, %f200;
	add.f32 	%f216, %f215, 0fCB40007F;
	neg.f32 	%f217, %f216;
	fma.rn.f32 	%f218, %f212, 0f3FB8AA3B, %f217;
	fma.rn.f32 	%f219, %f212, 0f32A57060, %f218;
	mov.b32 	%r86, %f215;
	shl.b32 	%r87, %r86, 23;
	mov.b32 	%f220, %r87;
	ex2.approx.ftz.f32 	%f221, %f219;
	mul.f32 	%f222, %f221, %f220;
	st.global.f32 	[%rd22+4], %f222;
	add.f32 	%f223, %f210, %f222;
	ld.global.f32 	%f224, [%rd21+8];
	sub.f32 	%f225, %f224, %f356;
	fma.rn.f32 	%f226, %f225, 0f3BBB989D, 0f3F000000;
	cvt.sat.f32.f32 	%f227, %f226;
	fma.rm.f32 	%f228, %f227, %f201, %f200;
	add.f32 	%f229, %f228, 0fCB40007F;
	neg.f32 	%f230, %f229;
	fma.rn.f32 	%f231, %f225, 0f3FB8AA3B, %f230;
	fma.rn.f32 	%f232, %f225, 0f32A57060, %f231;
	mov.b32 	%r88, %f228;
	shl.b32 	%r89, %r88, 23;
	mov.b32 	%f233, %r89;
	ex2.approx.ftz.f32 	%f234, %f232;
	mul.f32 	%f235, %f234, %f233;
	st.global.f32 	[%rd22+8], %f235;
	add.f32 	%f236, %f223, %f235;
	ld.global.f32 	%f237, [%rd21+12];
	sub.f32 	%f238, %f237, %f356;
	fma.rn.f32 	%f239, %f238, 0f3BBB989D, 0f3F000000;
	cvt.sat.f32.f32 	%f240, %f239;
	fma.rm.f32 	%f241, %f240, %f201, %f200;
	add.f32 	%f242, %f241, 0fCB40007F;
	neg.f32 	%f243, %f242;
	fma.rn.f32 	%f244, %f238, 0f3FB8AA3B, %f243;
	fma.rn.f32 	%f245, %f238, 0f32A57060, %f244;
	mov.b32 	%r90, %f241;
	shl.b32 	%r91, %r90, 23;
	mov.b32 	%f246, %r91;
	ex2.approx.ftz.f32 	%f247, %f245;
	mul.f32 	%f248, %f247, %f246;
	st.global.f32 	[%rd22+12], %f248;
	add.f32 	%f364, %f236, %f248;
	add.s32 	%r111, %r111, 4;
$L__BB1_21:
	setp.eq.s32 	%p47, %r28, 0;
	@%p47 bra 	$L__BB1_26;
	setp.eq.s32 	%p48, %r28, 1;
	@%p48 bra 	$L__BB1_24;
	add.s32 	%r92, %r111, %r3;
	mul.wide.s32 	%rd23, %r92, 4;
	add.s64 	%rd24, %rd1, %rd23;
	ld.global.f32 	%f250, [%rd24];
	sub.f32 	%f251, %f250, %f356;
	fma.rn.f32 	%f252, %f251, 0f3BBB989D, 0f3F000000;
	cvt.sat.f32.f32 	%f253, %f252;
	mov.f32 	%f254, 0f4B400001;
	mov.f32 	%f255, 0f437C0000;
	fma.rm.f32 	%f256, %f253, %f255, %f254;
	add.f32 	%f257, %f256, 0fCB40007F;
	neg.f32 	%f258, %f257;
	fma.rn.f32 	%f259, %f251, 0f3FB8AA3B, %f258;
	fma.rn.f32 	%f260, %f251, 0f32A57060, %f259;
	mov.b32 	%r93, %f256;
	shl.b32 	%r94, %r93, 23;
	mov.b32 	%f261, %r94;
	ex2.approx.ftz.f32 	%f262, %f260;
	mul.f32 	%f263, %f262, %f261;
	add.s64 	%rd25, %rd2, %rd23;
	st.global.f32 	[%rd25], %f263;
	add.f32 	%f264, %f364, %f263;
	ld.global.f32 	%f265, [%rd24+4];
	sub.f32 	%f266, %f265, %f356;
	fma.rn.f32 	%f267, %f266, 0f3BBB989D, 0f3F000000;
	cvt.sat.f32.f32 	%f268, %f267;
	fma.rm.f32 	%f269, %f268, %f255, %f254;
	add.f32 	%f270, %f269, 0fCB40007F;
	neg.f32 	%f271, %f270;
	fma.rn.f32 	%f272, %f266, 0f3FB8AA3B, %f271;
	fma.rn.f32 	%f273, %f266, 0f32A57060, %f272;
	mov.b32 	%r95, %f269;
	shl.b32 	%r96, %r95, 23;
	mov.b32 	%f274, %r96;
	ex2.approx.ftz.f32 	%f275, %f273;
	mul.f32 	%f276, %f275, %f274;
	st.global.f32 	[%rd25+4], %f276;
	add.f32 	%f364, %f264, %f276;
	add.s32 	%r111, %r111, 2;
$L__BB1_24:
	and.b32  	%r97, %r57, 1;
	setp.eq.b32 	%p49, %r97, 1;
	not.pred 	%p50, %p49;
	@%p50 bra 	$L__BB1_26;
	add.s32 	%r98, %r111, %r3;
	mul.wide.s32 	%rd26, %r98, 4;
	add.s64 	%rd27, %rd1, %rd26;
	ld.global.f32 	%f277, [%rd27];
	sub.f32 	%f278, %f277, %f356;
	fma.rn.f32 	%f279, %f278, 0f3BBB989D, 0f3F000000;
	cvt.sat.f32.f32 	%f280, %f279;
	mov.f32 	%f281, 0f4B400001;
	mov.f32 	%f282, 0f437C0000;
	fma.rm.f32 	%f283, %f280, %f282, %f281;
	add.f32 	%f284, %f283, 0fCB40007F;
	neg.f32 	%f285, %f284;
	fma.rn.f32 	%f286, %f278, 0f3FB8AA3B, %f285;
	fma.rn.f32 	%f287, %f278, 0f32A57060, %f286;
	mov.b32 	%r99, %f283;
	shl.b32 	%r100, %r99, 23;
	mov.b32 	%f288, %r100;
	ex2.approx.ftz.f32 	%f289, %f287;
	mul.f32 	%f290, %f289, %f288;
	add.s64 	%rd28, %rd2, %rd26;
	st.global.f32 	[%rd28], %f290;
	add.f32 	%f364, %f364, %f290;
$L__BB1_26:
	setp.lt.s32 	%p51, %r57, 1;
	@%p51 bra 	$L__BB1_39;
	and.b32  	%r33, %r57, 15;
	setp.lt.u32 	%p52, %r57, 16;
	mov.b32 	%r118, 0;
	@%p52 bra 	$L__BB1_30;
	and.b32  	%r118, %r57, 2147483632;
	neg.s32 	%r117, %r118;
	add.s64 	%rd6, %rd2, 32;
	mov.u32 	%r116, %r3;
$L__BB1_29:
	.pragma "nounroll";
	mul.wide.s32 	%rd29, %r116, 4;
	add.s64 	%rd30, %rd6, %rd29;
	ld.global.f32 	%f291, [%rd30+-32];
	div.rn.f32 	%f292, %f291, %f364;
	st.global.f32 	[%rd30+-32], %f292;
	ld.global.f32 	%f293, [%rd30+-28];
	div.rn.f32 	%f294, %f293, %f364;
	st.global.f32 	[%rd30+-28], %f294;
	ld.global.f32 	%f295, [%rd30+-24];
	div.rn.f32 	%f296, %f295, %f364;
	st.global.f32 	[%rd30+-24], %f296;
	ld.global.f32 	%f297, [%rd30+-20];
	div.rn.f32 	%f298, %f297, %f364;
	st.global.f32 	[%rd30+-20], %f298;
	ld.global.f32 	%f299, [%rd30+-16];
	div.rn.f32 	%f300, %f299, %f364;
	st.global.f32 	[%rd30+-16], %f300;
	ld.global.f32 	%f301, [%rd30+-12];
	div.rn.f32 	%f302, %f301, %f364;
	st.global.f32 	[%rd30+-12], %f302;
	ld.global.f32 	%f303, [%rd30+-8];
	div.rn.f32 	%f304, %f303, %f364;
	st.global.f32 	[%rd30+-8], %f304;
	ld.global.f32 	%f305, [%rd30+-4];
	div.rn.f32 	%f306, %f305, %f364;
	st.global.f32 	[%rd30+-4], %f306;
	ld.global.f32 	%f307, [%rd30];
	div.rn.f32 	%f308, %f307, %f364;
	st.global.f32 	[%rd30], %f308;
	ld.global.f32 	%f309, [%rd30+4];
	div.rn.f32 	%f310, %f309, %f364;
	st.global.f32 	[%rd30+4], %f310;
	ld.global.f32 	%f311, [%rd30+8];
	div.rn.f32 	%f312, %f311, %f364;
	st.global.f32 	[%rd30+8], %f312;
	ld.global.f32 	%f313, [%rd30+12];
	div.rn.f32 	%f314, %f313, %f364;
	st.global.f32 	[%rd30+12], %f314;
	ld.global.f32 	%f315, [%rd30+16];
	div.rn.f32 	%f316, %f315, %f364;
	st.global.f32 	[%rd30+16], %f316;
	ld.global.f32 	%f317, [%rd30+20];
	div.rn.f32 	%f318, %f317, %f364;
	st.global.f32 	[%rd30+20], %f318;
	ld.global.f32 	%f319, [%rd30+24];
	div.rn.f32 	%f320, %f319, %f364;
	st.global.f32 	[%rd30+24], %f320;
	ld.global.f32 	%f321, [%rd30+28];
	div.rn.f32 	%f322, %f321, %f364;
	st.global.f32 	[%rd30+28], %f322;
	add.s32 	%r117, %r117, 16;
	add.s32 	%r116, %r116, 16;
	setp.ne.s32 	%p53, %r117, 0;
	@%p53 bra 	$L__BB1_29;
$L__BB1_30:
	setp.eq.s32 	%p54, %r33, 0;
	@%p54 bra 	$L__BB1_39;
	and.b32  	%r45, %r57, 7;
	setp.lt.u32 	%p55, %r33, 8;
	@%p55 bra 	$L__BB1_33;
	add.s32 	%r102, %r118, %r3;
	mul.wide.s32 	%rd31, %r102, 4;
	add.s64 	%rd32, %rd2, %rd31;
	ld.global.f32 	%f323, [%rd32];
	div.rn.f32 	%f324, %f323, %f364;
	st.global.f32 	[%rd32], %f324;
	ld.global.f32 	%f325, [%rd32+4];
	div.rn.f32 	%f326, %f325, %f364;
	st.global.f32 	[%rd32+4], %f326;
	ld.global.f32 	%f327, [%rd32+8];
	div.rn.f32 	%f328, %f327, %f364;
	st.global.f32 	[%rd32+8], %f328;
	ld.global.f32 	%f329, [%rd32+12];
	div.rn.f32 	%f330, %f329, %f364;
	st.global.f32 	[%rd32+12], %f330;
	ld.global.f32 	%f331, [%rd32+16];
	div.rn.f32 	%f332, %f331, %f364;
	st.global.f32 	[%rd32+16], %f332;
	ld.global.f32 	%f333, [%rd32+20];
	div.rn.f32 	%f334, %f333, %f364;
	st.global.f32 	[%rd32+20], %f334;
	ld.global.f32 	%f335, [%rd32+24];
	div.rn.f32 	%f336, %f335, %f364;
	st.global.f32 	[%rd32+24], %f336;
	ld.global.f32 	%f337, [%rd32+28];
	div.rn.f32 	%f338, %f337, %f364;
	st.global.f32 	[%rd32+28], %f338;
	add.s32 	%r118, %r118, 8;
$L__BB1_33:
	setp.eq.s32 	%p56, %r45, 0;
	@%p56 bra 	$L__BB1_39;
	and.b32  	%r48, %r57, 3;
	setp.lt.u32 	%p57, %r45, 4;
	@%p57 bra 	$L__BB1_36;
	add.s32 	%r103, %r118, %r3;
	mul.wide.s32 	%rd33, %r103, 4;
	add.s64 	%rd34, %rd2, %rd33;
	ld.global.f32 	%f339, [%rd34];
	div.rn.f32 	%f340, %f339, %f364;
	st.global.f32 	[%rd34], %f340;
	ld.global.f32 	%f341, [%rd34+4];
	div.rn.f32 	%f342, %f341, %f364;
	st.global.f32 	[%rd34+4], %f342;
	ld.global.f32 	%f343, [%rd34+8];
	div.rn.f32 	%f344, %f343, %f364;
	st.global.f32 	[%rd34+8], %f344;
	ld.global.f32 	%f345, [%rd34+12];
	div.rn.f32 	%f346, %f345, %f364;
	st.global.f32 	[%rd34+12], %f346;
	add.s32 	%r118, %r118, 4;
$L__BB1_36:
	setp.eq.s32 	%p58, %r48, 0;
	@%p58 bra 	$L__BB1_39;
	add.s32 	%r122, %r118, %r3;
	neg.s32 	%r121, %r48;
$L__BB1_38:
	.pragma "nounroll";
	mul.wide.s32 	%rd35, %r122, 4;
	add.s64 	%rd36, %rd2, %rd35;
	ld.global.f32 	%f347, [%rd36];
	div.rn.f32 	%f348, %f347, %f364;
	st.global.f32 	[%rd36], %f348;
	add.s32 	%r122, %r122, 1;
	add.s32 	%r121, %r121, 1;
	setp.ne.s32 	%p59, %r121, 0;
	@%p59 bra 	$L__BB1_38;
$L__BB1_39:
	ret;

}
	// .globl	_Z16matmul_av_kernelPKfS0_Pfiii
.visible .entry _Z16matmul_av_kernelPKfS0_Pfiii(
	.param .u64 .ptr .align 1 _Z16matmul_av_kernelPKfS0_Pfiii_param_0,
	.param .u64 .ptr .align 1 _Z16matmul_av_kernelPKfS0_Pfiii_param_1,
	.param .u64 .ptr .align 1 _Z16matmul_av_kernelPKfS0_Pfiii_param_2,
	.param .u32 _Z16matmul_av_kernelPKfS0_Pfiii_param_3,
	.param .u32 _Z16matmul_av_kernelPKfS0_Pfiii_param_4,
	.param .u32 _Z16matmul_av_kernelPKfS0_Pfiii_param_5
)
{
	.reg .pred 	%p<14>;
	.reg .b32 	%r<56>;
	.reg .b32 	%f<67>;
	.reg .b64 	%rd<40>;

	ld.param.u64 	%rd5, [_Z16matmul_av_kernelPKfS0_Pfiii_param_0];
	ld.param.u64 	%rd6, [_Z16matmul_av_kernelPKfS0_Pfiii_param_1];
	ld.param.u64 	%rd4, [_Z16matmul_av_kernelPKfS0_Pfiii_param_2];
	ld.param.u32 	%r28, [_Z16matmul_av_kernelPKfS0_Pfiii_param_3];
	ld.param.u32 	%r29, [_Z16matmul_av_kernelPKfS0_Pfiii_param_4];
	ld.param.u32 	%r27, [_Z16matmul_av_kernelPKfS0_Pfiii_param_5];
	cvta.to.global.u64 	%rd1, %rd6;
	cvta.to.global.u64 	%rd2, %rd5;
	mov.u32 	%r1, %ctaid.z;
	mov.u32 	%r30, %ctaid.y;
	mov.u32 	%r31, %ntid.y;
	mov.u32 	%r32, %tid.y;
	mad.lo.s32 	%r33, %r30, %r31, %r32;
	mov.u32 	%r34, %ctaid.x;
	mov.u32 	%r35, %ntid.x;
	mul.lo.s32 	%r3, %r34, %r35;
	mov.u32 	%r4, %tid.x;
	add.s32 	%r5, %r3, %r4;
	setp.ge.s32 	%p1, %r1, %r28;
	setp.ge.s32 	%p2, %r33, %r29;
	or.pred  	%p3, %p1, %p2;
	setp.ge.s32 	%p4, %r5, %r27;
	or.pred  	%p5, %p3, %p4;
	@%p5 bra 	$L__BB2_13;
	mul.lo.s32 	%r6, %r29, %r1;
	add.s32 	%r7, %r6, %r33;
	mul.lo.s32 	%r8, %r7, %r29;
	and.b32  	%r9, %r29, 7;
	setp.lt.u32 	%p6, %r29, 8;
	mov.f32 	%f66, 0f00000000;
	mov.b32 	%r54, 0;
	@%p6 bra 	$L__BB2_4;
	and.b32  	%r54, %r29, 2147483640;
	neg.s32 	%r52, %r54;
	mul.lo.s32 	%r37, %r1, %r27;
	mad.lo.s32 	%r38, %r37, %r29, %r4;
	add.s32 	%r51, %r38, %r3;
	shl.b32 	%r13, %r27, 3;
	add.s64 	%rd3, %rd2, 16;
	mov.f32 	%f66, 0f00000000;
	mul.wide.s32 	%rd11, %r27, 4;
	mov.u32 	%r50, %r8;
$L__BB2_3:
	.pragma "nounroll";
	mul.wide.s32 	%rd7, %r50, 4;
	add.s64 	%rd8, %rd3, %rd7;
	ld.global.f32 	%f16, [%rd8+-16];
	mul.wide.s32 	%rd9, %r51, 4;
	add.s64 	%rd10, %rd1, %rd9;
	ld.global.f32 	%f17, [%rd10];
	fma.rn.f32 	%f18, %f16, %f17, %f66;
	ld.global.f32 	%f19, [%rd8+-12];
	add.s64 	%rd12, %rd10, %rd11;
	ld.global.f32 	%f20, [%rd12];
	fma.rn.f32 	%f21, %f19, %f20, %f18;
	ld.global.f32 	%f22, [%rd8+-8];
	add.s64 	%rd13, %rd12, %rd11;
	ld.global.f32 	%f23, [%rd13];
	fma.rn.f32 	%f24, %f22, %f23, %f21;
	ld.global.f32 	%f25, [%rd8+-4];
	add.s64 	%rd14, %rd13, %rd11;
	ld.global.f32 	%f26, [%rd14];
	fma.rn.f32 	%f27, %f25, %f26, %f24;
	ld.global.f32 	%f28, [%rd8];
	add.s64 	%rd15, %rd14, %rd11;
	ld.global.f32 	%f29, [%rd15];
	fma.rn.f32 	%f30, %f28, %f29, %f27;
	ld.global.f32 	%f31, [%rd8+4];
	add.s64 	%rd16, %rd15, %rd11;
	ld.global.f32 	%f32, [%rd16];
	fma.rn.f32 	%f33, %f31, %f32, %f30;
	ld.global.f32 	%f34, [%rd8+8];
	add.s64 	%rd17, %rd16, %rd11;
	ld.global.f32 	%f35, [%rd17];
	fma.rn.f32 	%f36, %f34, %f35, %f33;
	ld.global.f32 	%f37, [%rd8+12];
	add.s64 	%rd18, %rd17, %rd11;
	ld.global.f32 	%f38, [%rd18];
	fma.rn.f32 	%f66, %f37, %f38, %f36;
	add.s32 	%r52, %r52, 8;
	add.s32 	%r51, %r51, %r13;
	add.s32 	%r50, %r50, 8;
	setp.ne.s32 	%p7, %r52, 0;
	@%p7 bra 	$L__BB2_3;
$L__BB2_4:
	setp.eq.s32 	%p8, %r9, 0;
	@%p8 bra 	$L__BB2_12;
	and.b32  	%r21, %r29, 3;
	setp.lt.u32 	%p9, %r9, 4;
	@%p9 bra 	$L__BB2_7;
	add.s32 	%r39, %r54, %r6;
	mad.lo.s32 	%r40, %r39, %r27, %r5;
	add.s32 	%r41, %r8, %r54;
	mul.wide.s32 	%rd19, %r41, 4;
	add.s64 	%rd20, %rd2, %rd19;
	ld.global.f32 	%f40, [%rd20];
	mul.wide.s32 	%rd21, %r40, 4;
	add.s64 	%rd22, %rd1, %rd21;
	ld.global.f32 	%f41, [%rd22];
	fma.rn.f32 	%f42, %f40, %f41, %f66;
	ld.global.f32 	%f43, [%rd20+4];
	mul.wide.s32 	%rd23, %r27, 4;
	add.s64 	%rd24, %rd22, %rd23;
	ld.global.f32 	%f44, [%rd24];
	fma.rn.f32 	%f45, %f43, %f44, %f42;
	ld.global.f32 	%f46, [%rd20+8];
	add.s64 	%rd25, %rd24, %rd23;
	ld.global.f32 	%f47, [%rd25];
	fma.rn.f32 	%f48, %f46, %f47, %f45;
	ld.global.f32 	%f49, [%rd20+12];
	add.s64 	%rd26, %rd25, %rd23;
	ld.global.f32 	%f50, [%rd26];
	fma.rn.f32 	%f66, %f49, %f50, %f48;
	add.s32 	%r54, %r54, 4;
$L__BB2_7:
	setp.eq.s32 	%p10, %r21, 0;
	@%p10 bra 	$L__BB2_12;
	setp.eq.s32 	%p11, %r21, 1;
	@%p11 bra 	$L__BB2_10;
	add.s32 	%r42, %r54, %r6;
	mad.lo.s32 	%r43, %r42, %r27, %r5;
	add.s32 	%r44, %r8, %r54;
	mul.wide.s32 	%rd27, %r44, 4;
	add.s64 	%rd28, %rd2, %rd27;
	ld.global.f32 	%f52, [%rd28];
	mul.wide.s32 	%rd29, %r43, 4;
	add.s64 	%rd30, %rd1, %rd29;
	ld.global.f32 	%f53, [%rd30];
	fma.rn.f32 	%f54, %f52, %f53, %f66;
	ld.global.f32 	%f55, [%rd28+4];
	mul.wide.s32 	%rd31, %r27, 4;
	add.s64 	%rd32, %rd30, %rd31;
	ld.global.f32 	%f56, [%rd32];
	fma.rn.f32 	%f66, %f55, %f56, %f54;
	add.s32 	%r54, %r54, 2;
$L__BB2_10:
	and.b32  	%r45, %r29, 1;
	setp.eq.b32 	%p12, %r45, 1;
	not.pred 	%p13, %p12;
	@%p13 bra 	$L__BB2_12;
	add.s32 	%r46, %r54, %r6;
	mad.lo.s32 	%r47, %r46, %r27, %r5;
	add.s32 	%r48, %r8, %r54;
	mul.wide.s32 	%rd33, %r48, 4;
	add.s64 	%rd34, %rd2, %rd33;
	ld.global.f32 	%f57, [%rd34];
	mul.wide.s32 	%rd35, %r47, 4;
	add.s64 	%rd36, %rd1, %rd35;
	ld.global.f32 	%f58, [%rd36];
	fma.rn.f32 	%f66, %f57, %f58, %f66;
$L__BB2_12:
	mad.lo.s32 	%r49, %r7, %r27, %r5;
	cvta.to.global.u64 	%rd37, %rd4;
	mul.wide.s32 	%rd38, %r49, 4;
	add.s64 	%rd39, %rd37, %rd38;
	st.global.f32 	[%rd39], %f66;
$L__BB2_13:
	ret;

}


// ===== COMPILED SASS (sm_100) =====

	.target	sm_100

	.elftype	@"ET_EXEC"


//--------------------- .note.nv.tkinfo           --------------------------
	.section	.note.nv.tkinfo,"",@"SHT_NOTE"
	.sectionflags	@"SHF_NOTE_NV_TKINFO"
	.tkinfo
        /*0018*/ 	.word	0x00000002
        /*0030*/ 	.string	""
        /*0030*/ 	.string	"ptxas"
        /*0030*/ 	.string	"Cuda compilation tools, release 13.0, V13.0.88"
        /*0030*/ 	.string	"Build cuda_13.0.r13.0/compiler.36424714_0"
        /*0030*/ 	.string	"-arch sm_100 -m 64 "



//--------------------- .note.nv.cuinfo           --------------------------
	.section	.note.nv.cuinfo,"",@"SHT_NOTE"
	.sectionflags	@"SHF_NOTE_NV_CUINFO"
        /*0018*/ 	.short	0x0002
        /*001a*/ 	.short	0x0064
        /*001c*/ 	.short	0x0082
	.zero		2


//--------------------- .nv.info                  --------------------------
	.section	.nv.info,"",@"SHT_CUDA_INFO"
	.align	4


	//----- nvinfo : EIATTR_REGCOUNT
	.align		4
        /*0000*/ 	.byte	0x04, 0x2f
        /*0002*/ 	.short	(.L_1 - .L_0)
	.align		4
.L_0:
        /*0004*/ 	.word	index@(_Z16matmul_qk_kernelPKfS0_Pfiiif)
        /*0008*/ 	.word	0x00000020


	//----- nvinfo : EIATTR_FRAME_SIZE
	.align		4
.L_1:
        /*000c*/ 	.byte	0x04, 0x11
        /*000e*/ 	.short	(.L_3 - .L_2)
	.align		4
.L_2:
        /*0010*/ 	.word	index@(_Z16matmul_qk_kernelPKfS0_Pfiiif)
        /*0014*/ 	.word	0x00000000


	//----- nvinfo : EIATTR_REGCOUNT
	.align		4
.L_3:
        /*0018*/ 	.byte	0x04, 0x2f
        /*001a*/ 	.short	(.L_5 - .L_4)
	.align		4
.L_4:
        /*001c*/ 	.word	index@(_Z14softmax_kernelPKfPfii)
        /*0020*/ 	.word	0x0000001e


	//----- nvinfo : EIATTR_FRAME_SIZE
	.align		4
.L_5:
        /*0024*/ 	.byte	0x04, 0x11
        /*0026*/ 	.short	(.L_7 - .L_6)
	.align		4
.L_6:
        /*0028*/ 	.word	index@($__internal_0_$__cuda_sm3x_div_rn_noftz_f32_slowpath)
        /*002c*/ 	.word	0x00000000


	//----- nvinfo : EIATTR_FRAME_SIZE
	.align		4
.L_7:
        /*0030*/ 	.byte	0x04, 0x11
        /*0032*/ 	.short	(.L_9 - .L_8)
	.align		4
.L_8:
        /*0034*/ 	.word	index@(_Z14softmax_kernelPKfPfii)
        /*0038*/ 	.word	0x00000000


	//----- nvinfo : EIATTR_REGCOUNT
	.align		4
.L_9:
        /*003c*/ 	.byte	0x04, 0x2f
        /*003e*/ 	.short	(.L_11 - .L_10)
	.align		4
.L_10:
        /*0040*/ 	.word	index@(_Z16matmul_av_kernelPKfS0_Pfiii)
        /*0044*/ 	.word	0x00000020


	//----- nvinfo : EIATTR_FRAME_SIZE
	.align		4
.L_11:
        /*0048*/ 	.byte	0x04, 0x11
        /*004a*/ 	.short	(.L_13 - .L_12)
	.align		4
.L_12:
        /*004c*/ 	.word	index@(_Z16matmul_av_kernelPKfS0_Pfiii)
        /*0050*/ 	.word	0x00000000


	//----- nvinfo : EIATTR_MIN_STACK_SIZE
	.align		4
.L_13:
        /*0054*/ 	.byte	0x04, 0x12
        /*0056*/ 	.short	(.L_15 - .L_14)
	.align		4
.L_14:
        /*0058*/ 	.word	index@(_Z16matmul_av_kernelPKfS0_Pfiii)
        /*005c*/ 	.word	0x00000000


	//----- nvinfo : EIATTR_MIN_STACK_SIZE
	.align		4
.L_15:
        /*0060*/ 	.byte	0x04, 0x12
        /*0062*/ 	.short	(.L_17 - .L_16)
	.align		4
.L_16:
        /*0064*/ 	.word	index@(_Z14softmax_kernelPKfPfii)
        /*0068*/ 	.word	0x00000000


	//----- nvinfo : EIATTR_MIN_STACK_SIZE
	.align		4
.L_17:
        /*006c*/ 	.byte	0x04, 0x12
        /*006e*/ 	.short	(.L_19 - .L_18)
	.align		4
.L_18:
        /*0070*/ 	.word	index@(_Z16matmul_qk_kernelPKfS0_Pfiiif)
        /*0074*/ 	.word	0x00000000
.L_19:


//--------------------- .nv.compat                --------------------------
	.section	.nv.compat,"",@"SHT_CUDA_COMPAT_INFO"
	.align	4
        /*0000*/ 	.byte	0x02, 0x09, 0x00, 0x00, 0x02, 0x02, 0x01, 0x00, 0x02, 0x05, 0x05, 0x00, 0x03, 0x07, 0x01, 0x01
        /*0010*/ 	.byte	0x02, 0x03, 0x00, 0x00, 0x02, 0x06, 0x01, 0x00, 0x04, 0x0b, 0x08, 0x00, 0x01, 0x00, 0x00, 0x00
        /*0020*/ 	.byte	0x00, 0x00, 0x00, 0x00


//--------------------- .nv.info._Z16matmul_av_kernelPKfS0_Pfiii --------------------------
	.section	.nv.info._Z16matmul_av_kernelPKfS0_Pfiii,"",@"SHT_CUDA_INFO"
	.sectionflags	@""
	.align	4


	//----- nvinfo : EIATTR_CUDA_API_VERSION
	.align		4
        /*0000*/ 	.byte	0x04, 0x37
        /*0002*/ 	.short	(.L_21 - .L_20)
.L_20:
        /*0004*/ 	.word	0x00000082


	//----- nvinfo : EIATTR_KPARAM_INFO
	.align		4
.L_21:
        /*0008*/ 	.byte	0x04, 0x17
        /*000a*/ 	.short	(.L_23 - .L_22)
.L_22:
        /*000c*/ 	.word	0x00000000
        /*0010*/ 	.short	0x0005
        /*0012*/ 	.short	0x0020
        /*0014*/ 	.byte	0x00, 0xf0, 0x11, 0x00


	//----- nvinfo : EIATTR_KPARAM_INFO
	.align		4
.L_23:
        /*0018*/ 	.byte	0x04, 0x17
        /*001a*/ 	.short	(.L_25 - .L_24)
.L_24:
        /*001c*/ 	.word	0x00000000
        /*0020*/ 	.short	0x0004
        /*0022*/ 	.short	0x001c
        /*0024*/ 	.byte	0x00, 0xf0, 0x11, 0x00


	//----- nvinfo : EIATTR_KPARAM_INFO
	.align		4
.L_25:
        /*0028*/ 	.byte	0x04, 0x17
        /*002a*/ 	.short	(.L_27 - .L_26)
.L_26:
        /*002c*/ 	.word	0x00000000
        /*0030*/ 	.short	0x0003
        /*0032*/ 	.short	0x0018
        /*0034*/ 	.byte	0x00, 0xf0, 0x11, 0x00


	//----- nvinfo : EIATTR_KPARAM_INFO
	.align		4
.L_27:
        /*0038*/ 	.byte	0x04, 0x17
        /*003a*/ 	.short	(.L_29 - .L_28)
.L_28:
        /*003c*/ 	.word	0x00000000
        /*0040*/ 	.short	0x0002
        /*0042*/ 	.short	0x0010
        /*0044*/ 	.byte	0x00, 0xf5, 0x21, 0x00


	//----- nvinfo : EIATTR_KPARAM_INFO
	.align		4
.L_29:
        /*0048*/ 	.byte	0x04, 0x17
        /*004a*/ 	.short	(.L_31 - .L_30)
.L_30:
        /*004c*/ 	.word	0x00000000
        /*0050*/ 	.short	0x0001
        /*0052*/ 	.short	0x0008
        /*0054*/ 	.byte	0x00, 0xf5, 0x21, 0x00


	//----- nvinfo : EIATTR_KPARAM_INFO
	.align		4
.L_31:
        /*0058*/ 	.byte	0x04, 0x17
        /*005a*/ 	.short	(.L_33 - .L_32)
.L_32:
        /*005c*/ 	.word	0x00000000
        /*0060*/ 	.short	0x0000
        /*0062*/ 	.short	0x0000
        /*0064*/ 	.byte	0x00, 0xf5, 0x21, 0x00


	//----- nvinfo : EIATTR_SPARSE_MMA_MASK
	.align		4
.L_33:
        /*0068*/ 	.byte	0x03, 0x50
        /*006a*/ 	.short	0x0000


	//----- nvinfo : EIATTR_MAXREG_COUNT
	.align		4
        /*006c*/ 	.byte	0x03, 0x1b
        /*006e*/ 	.short	0x00ff


	//----- nvinfo : EIATTR_MERCURY_ISA_VERSION
	.align		4
        /*0070*/ 	.byte	0x03, 0x5f
        /*0072*/ 	.short	0x0101


	//----- nvinfo : EIATTR_VRC_CTA_INIT_COUNT
	.align		4
        /*0074*/ 	.byte	0x02, 0x4a
	.zero		1
	.zero		1


	//----- nvinfo : EIATTR_EXIT_INSTR_OFFSETS
	.align		4
        /*0078*/ 	.byte	0x04, 0x1c
        /*007a*/ 	.short	(.L_35 - .L_34)


	//   ....[0]....
.L_34:
        /*007c*/ 	.word	0x00000100


	//   ....[1]....
        /*0080*/ 	.word	0x000008a0


	//----- nvinfo : EIATTR_CBANK_PARAM_SIZE
	.align		4
.L_35:
        /*0084*/ 	.byte	0x03, 0x19
        /*0086*/ 	.short	0x0024


	//----- nvinfo : EIATTR_PARAM_CBANK
	.align		4
        /*0088*/ 	.byte	0x04, 0x0a
        /*008a*/ 	.short	(.L_37 - .L_36)
	.align		4
.L_36:
        /*008c*/ 	.word	index@(.nv.constant0._Z16matmul_av_kernelPKfS0_Pfiii)
        /*0090*/ 	.short	0x0380
        /*0092*/ 	.short	0x0024


	//----- nvinfo : EIATTR_SW_WAR
	.align		4
.L_37:
        /*0094*/ 	.byte	0x04, 0x36
        /*0096*/ 	.short	(.L_39 - .L_38)
.L_38:
        /*0098*/ 	.word	0x00000008
.L_39:


//--------------------- .nv.info._Z14softmax_kernelPKfPfii --------------------------
	.section	.nv.info._Z14softmax_kernelPKfPfii,"",@"SHT_CUDA_INFO"
	.sectionflags	@""
	.align	4


	//----- nvinfo : EIATTR_CUDA_API_VERSION
	.align		4
        /*0000*/ 	.byte	0x04, 0x37
        /*0002*/ 	.short	(.L_41 - .L_40)
.L_40:
        /*0004*/ 	.word	0x00000082


	//----- nvinfo : EIATTR_KPARAM_INFO
	.align		4
.L_41:
        /*0008*/ 	.byte	0x04, 0x17
        /*000a*/ 	.short	(.L_43 - .L_42)
.L_42:
        /*000c*/ 	.word	0x00000000
        /*0010*/ 	.short	0x0003
        /*0012*/ 	.short	0x0014
        /*0014*/ 	.byte	0x00, 0xf0, 0x11, 0x00


	//----- nvinfo : EIATTR_KPARAM_INFO
	.align		4
.L_43:
        /*0018*/ 	.byte	0x04, 0x17
        /*001a*/ 	.short	(.L_45 - .L_44)
.L_44:
        /*001c*/ 	.word	0x00000000
        /*0020*/ 	.short	0x0002
        /*0022*/ 	.short	0x0010
        /*0024*/ 	.byte	0x00, 0xf0, 0x11, 0x00


	//----- nvinfo : EIATTR_KPARAM_INFO
	.align		4
.L_45:
        /*0028*/ 	.byte	0x04, 0x17
        /*002a*/ 	.short	(.L_47 - .L_46)
.L_46:
        /*002c*/ 	.word	0x00000000
        /*0030*/ 	.short	0x0001
        /*0032*/ 	.short	0x0008
        /*0034*/ 	.byte	0x00, 0xf5, 0x21, 0x00


	//----- nvinfo : EIATTR_KPARAM_INFO
	.align		4
.L_47:
        /*0038*/ 	.byte	0x04, 0x17
        /*003a*/ 	.short	(.L_49 - .L_48)
.L_48:
        /*003c*/ 	.word	0x00000000
        /*0040*/ 	.short	0x0000
        /*0042*/ 	.short	0x0000
        /*0044*/ 	.byte	0x00, 0xf5, 0x21, 0x00


	//----- nvinfo : EIATTR_SPARSE_MMA_MASK
	.align		4
.L_49:
        /*0048*/ 	.byte	0x03, 0x50
        /*004a*/ 	.short	0x0000


	//----- nvinfo : EIATTR_MAXREG_COUNT
	.align		4
        /*004c*/ 	.byte	0x03, 0x1b
        /*004e*/ 	.short	0x00ff


	//----- nvinfo : EIATTR_MERCURY_ISA_VERSION
	.align		4
        /*0050*/ 	.byte	0x03, 0x5f
        /*0052*/ 	.short	0x0101


	//----- nvinfo : EIATTR_VRC_CTA_INIT_COUNT
	.align		4
        /*0054*/ 	.byte	0x02, 0x4a
	.zero		1
	.zero		1


	//----- nvinfo : EIATTR_EXIT_INSTR_OFFSETS
	.align		4
        /*0058*/ 	.byte	0x04, 0x1c
        /*005a*/ 	.short	(.L_51 - .L_50)


	//   ....[0]....
.L_50:
        /*005c*/ 	.word	0x00000090


	//   ....[1]....
        /*0060*/ 	.word	0x000018f0


	//   ....[2]....
        /*0064*/ 	.word	0x00002990


	//   ....[3]....
        /*0068*/ 	.word	0x000031f0


	//   ....[4]....
        /*006c*/ 	.word	0x00003670


	//   ....[5]....
        /*0070*/ 	.word	0x000037f0


	//----- nvinfo : EIATTR_CRS_STACK_SIZE
	.align		4
.L_51:
        /*0074*/ 	.byte	0x04, 0x1e
        /*0076*/ 	.short	(.L_53 - .L_52)
.L_52:
        /*0078*/ 	.word	0x00000000


	//----- nvinfo : EIATTR_CBANK_PARAM_SIZE
	.align		4
.L_53:
        /*007c*/ 	.byte	0x03, 0x19
        /*007e*/ 	.short	0x0018


	//----- nvinfo : EIATTR_PARAM_CBANK
	.align		4
        /*0080*/ 	.byte	0x04, 0x0a
        /*0082*/ 	.short	(.L_55 - .L_54)
	.align		4
.L_54:
        /*0084*/ 	.word	index@(.nv.constant0._Z14softmax_kernelPKfPfii)
        /*0088*/ 	.short	0x0380
        /*008a*/ 	.short	0x0018


	//----- nvinfo : EIATTR_SW_WAR
	.align		4
.L_55:
        /*008c*/ 	.byte	0x04, 0x36
        /*008e*/ 	.short	(.L_57 - .L_56)
.L_56:
        /*0090*/ 	.word	0x00000008
.L_57:


//--------------------- .nv.info._Z16matmul_qk_kernelPKfS0_Pfiiif --------------------------
	.section	.nv.info._Z16matmul_qk_kernelPKfS0_Pfiiif,"",@"SHT_CUDA_INFO"
	.sectionflags	@""
	.align	4


	//----- nvinfo : EIATTR_CUDA_API_VERSION
	.align		4
        /*0000*/ 	.byte	0x04, 0x37
        /*0002*/ 	.short	(.L_59 - .L_58)
.L_58:
        /*0004*/ 	.word	0x00000082


	//----- nvinfo : EIATTR_KPARAM_INFO
	.align		4
.L_59:
        /*0008*/ 	.byte	0x04, 0x17
        /*000a*/ 	.short	(.L_61 - .L_60)
.L_60:
        /*000c*/ 	.word	0x00000000
        /*0010*/ 	.short	0x0006
        /*0012*/ 	.short	0x0024
        /*0014*/ 	.byte	0x00, 0xf0, 0x11, 0x00


	//----- nvinfo : EIATTR_KPARAM_INFO
	.align		4
.L_61:
        /*0018*/ 	.byte	0x04, 0x17
        /*001a*/ 	.short	(.L_63 - .L_62)
.L_62:
        /*001c*/ 	.word	0x00000000
        /*0020*/ 	.short	0x0005
        /*0022*/ 	.short	0x0020
        /*0024*/ 	.byte	0x00, 0xf0, 0x11, 0x00


	//----- nvinfo : EIATTR_KPARAM_INFO
	.align		4
.L_63:
        /*0028*/ 	.byte	0x04, 0x17
        /*002a*/ 	.short	(.L_65 - .L_64)
.L_64:
        /*002c*/ 	.word	0x00000000
        /*0030*/ 	.short	0x0004
        /*0032*/ 	.short	0x001c
        /*0034*/ 	.byte	0x00, 0xf0, 0x11, 0x00


	//----- nvinfo : EIATTR_KPARAM_INFO
	.align		4
.L_65:
        /*0038*/ 	.byte	0x04, 0x17
        /*003a*/ 	.short	(.L_67 - .L_66)
.L_66:
        /*003c*/ 	.word	0x00000000
        /*0040*/ 	.short	0x0003
        /*0042*/ 	.short	0x0018
        /*0044*/ 	.byte	0x00, 0xf0, 0x11, 0x00


	//----- nvinfo : EIATTR_KPARAM_INFO
	.align		4
.L_67:
        /*0048*/ 	.byte	0x04, 0x17
        /*004a*/ 	.short	(.L_69 - .L_68)
.L_68:
        /*004c*/ 	.word	0x00000000
        /*0050*/ 	.short	0x0002
        /*0052*/ 	.short	0x0010
        /*0054*/ 	.byte	0x00, 0xf5, 0x21, 0x00


	//----- nvinfo : EIATTR_KPARAM_INFO
	.align		4
.L_69:
        /*0058*/ 	.byte	0x04, 0x17
        /*005a*/ 	.short	(.L_71 - .L_70)
.L_70:
        /*005c*/ 	.word	0x00000000
        /*0060*/ 	.short	0x0001
        /*0062*/ 	.short	0x0008
        /*0064*/ 	.byte	0x00, 0xf5, 0x21, 0x00


	//----- nvinfo : EIATTR_KPARAM_INFO
	.align		4
.L_71:
        /*0068*/ 	.byte	0x04, 0x17
        /*006a*/ 	.short	(.L_73 - .L_72)
.L_72:
        /*006c*/ 	.word	0x00000000
        /*0070*/ 	.short	0x0000
        /*0072*/ 	.short	0x0000
        /*0074*/ 	.byte	0x00, 0xf5, 0x21, 0x00


	//----- nvinfo : EIATTR_SPARSE_MMA_MASK
	.align		4
.L_73:
        /*0078*/ 	.byte	0x03, 0x50
        /*007a*/ 	.short	0x0000


	//----- nvinfo : EIATTR_MAXREG_COUNT
	.align		4
        /*007c*/ 	.byte	0x03, 0x1b
        /*007e*/ 	.short	0x00ff


	//----- nvinfo : EIATTR_MERCURY_ISA_VERSION
	.align		4
        /*0080*/ 	.byte	0x03, 0x5f
        /*0082*/ 	.short	0x0101


	//----- nvinfo : EIATTR_VRC_CTA_INIT_COUNT
	.align		4
        /*0084*/ 	.byte	0x02, 0x4a
	.zero		1
	.zero		1


	//----- nvinfo : EIATTR_EXIT_INSTR_OFFSETS
	.align		4
        /*0088*/ 	.byte	0x04, 0x1c
        /*008a*/ 	.short	(.L_75 - .L_74)


	//   ....[0]....
.L_74:
        /*008c*/ 	.word	0x000000e0


	//   ....[1]....
        /*0090*/ 	.word	0x00000b60


	//----- nvinfo : EIATTR_CBANK_PARAM_SIZE
	.align		4
.L_75:
        /*0094*/ 	.byte	0x03, 0x19
        /*0096*/ 	.short	0x0028


	//----- nvinfo : EIATTR_PARAM_CBANK
	.align		4
        /*0098*/ 	.byte	0x04, 0x0a
        /*009a*/ 	.short	(.L_77 - .L_76)
	.align		4
.L_76:
        /*009c*/ 	.word	index@(.nv.constant0._Z16matmul_qk_kernelPKfS0_Pfiiif)
        /*00a0*/ 	.short	0x0380
        /*00a2*/ 	.short	0x0028


	//----- nvinfo : EIATTR_SW_WAR
	.align		4
.L_77:
        /*00a4*/ 	.byte	0x04, 0x36
        /*00a6*/ 	.short	(.L_79 - .L_78)
.L_78:
        /*00a8*/ 	.word	0x00000008
.L_79:


//--------------------- .nv.callgraph             --------------------------
	.section	.nv.callgraph,"",@"SHT_CUDA_CALLGRAPH"
	.align	4
	.sectionentsize	8
	.align		4
        /*0000*/ 	.word	0x00000000
	.align		4
        /*0004*/ 	.word	0xffffffff
	.align		4
        /*0008*/ 	.word	0x00000000
	.align		4
        /*000c*/ 	.word	0xfffffffe
	.align		4
        /*0010*/ 	.word	0x00000000
	.align		4
        /*0014*/ 	.word	0xfffffffd
	.align		4
        /*0018*/ 	.word	0x00000000
	.align		4
        /*001c*/ 	.word	0xfffffffc


//--------------------- .text._Z16matmul_av_kernelPKfS0_Pfiii --------------------------
	.section	.text._Z16matmul_av_kernelPKfS0_Pfiii,"ax",@progbits
	.align	128
        .global         _Z16matmul_av_kernelPKfS0_Pfiii
        .type           _Z16matmul_av_kernelPKfS0_Pfiii,@function
        .size           _Z16matmul_av_kernelPKfS0_Pfiii,(.L_x_99 - _Z16matmul_av_kernelPKfS0_Pfiii)
        .other          _Z16matmul_av_kernelPKfS0_Pfiii,@"STO_CUDA_ENTRY STV_DEFAULT"
_Z16matmul_av_kernelPKfS0_Pfiii:
.text._Z16matmul_av_kernelPKfS0_Pfiii:
[----:B------:R-:W-:Y:S01]  /*0000*/  LDC R1, c[0x0][0x37c] ;  /* 0x0000df00ff017b82 */ /* 0x000fe20000000800 */
[----:B------:R-:W0:Y:S07]  /*0010*/  S2R R3, SR_TID.Y ;  /* 0x0000000000037919 */ /* 0x000e2e0000002200 */
[----:B------:R-:W0:Y:S01]  /*0020*/  S2UR UR6, SR_CTAID.Y ;  /* 0x00000000000679c3 */ /* 0x000e220000002600 */
[----:B------:R-:W1:Y:S07]  /*0030*/  S2R R4, SR_TID.X ;  /* 0x0000000000047919 */ /* 0x000e6e0000002100 */
[----:B------:R-:W0:Y:S01]  /*0040*/  LDC R14, c[0x0][0x364] ;  /* 0x0000d900ff0e7b82 */ /* 0x000e220000000800 */
[----:B------:R-:W2:Y:S07]  /*0050*/  LDCU UR5, c[0x0][0x360] ;  /* 0x00006c00ff0577ac */ /* 0x000eae0008000800 */
[----:B------:R-:W2:Y:S08]  /*0060*/  S2UR UR4, SR_CTAID.X ;  /* 0x00000000000479c3 */ /* 0x000eb00000002500 */
[----:B------:R-:W3:Y:S08]  /*0070*/  LDC.64 R18, c[0x0][0x398] ;  /* 0x0000e600ff127b82 */ /* 0x000ef00000000a00 */
[----:B------:R-:W4:Y:S01]  /*0080*/  S2UR UR8, SR_CTAID.Z ;  /* 0x00000000000879c3 */ /* 0x000f220000002700 */
[----:B0-----:R-:W-:-:S07]  /*0090*/  IMAD R14, R14, UR6, R3 ;  /* 0x000000060e0e7c24 */ /* 0x001fce000f8e0203 */
[----:B------:R-:W0:Y:S01]  /*00a0*/  LDC R15, c[0x0][0x3a0] ;  /* 0x0000e800ff0f7b82 */ /* 0x000e220000000800 */
[----:B--2---:R-:W-:-:S06]  /*00b0*/  UIMAD UR4, UR4, UR5, URZ ;  /* 0x00000005040472a4 */ /* 0x004fcc000f8e02ff */
[----:B-1----:R-:W-:Y:S02]  /*00c0*/  IADD3 R0, PT, PT, R4, UR4, RZ ;  /* 0x0000000404007c10 */ /* 0x002fe4000fffe0ff */
[----:B---3--:R-:W-:-:S04]  /*00d0*/  ISETP.GE.AND P0, PT, R14, R19, PT ;  /* 0x000000130e00720c */ /* 0x008fc80003f06270 */
[----:B----4-:R-:W-:-:S04]  /*00e0*/  ISETP.LE.OR P0, PT, R18, UR8, P0 ;  /* 0x0000000812007c0c */ /* 0x010fc80008703670 */
[----:B0-----:R-:W-:-:S13]  /*00f0*/  ISETP.GE.OR P0, PT, R0, R15, P0 ;  /* 0x0000000f0000720c */ /* 0x001fda0000706670 */
[----:B------:R-:W-:Y:S05]  /*0100*/  @P0 EXIT ;  /* 0x000000000000094d */ /* 0x000fea0003800000 */
[C---:B------:R-:W-:Y:S01]  /*0110*/  ISETP.GE.U32.AND P1, PT, R19.reuse, 0x8, PT ;  /* 0x000000081300780c */ /* 0x040fe20003f26070 */
[C---:B------:R-:W-:Y:S01]  /*0120*/  IMAD R14, R19.reuse, UR8, R14 ;  /* 0x00000008130e7c24 */ /* 0x040fe2000f8e020e */
[----:B------:R-:W-:Y:S01]  /*0130*/  LOP3.LUT R24, R19, 0x7, RZ, 0xc0, !PT ;  /* 0x0000000713187812 */ /* 0x000fe200078ec0ff */
[----:B------:R-:W0:Y:S01]  /*0140*/  LDCU.64 UR10, c[0x0][0x358] ;  /* 0x00006b00ff0a77ac */ /* 0x000e220008000a00 */
[----:B------:R-:W-:Y:S01]  /*0150*/  HFMA2 R27, -RZ, RZ, 0, 0 ;  /* 0x00000000ff1b7431 */ /* 0x000fe200000001ff */
[----:B------:R-:W-:Y:S01]  /*0160*/  MOV R18, RZ ;  /* 0x000000ff00127202 */ /* 0x000fe20000000f00 */
[----:B------:R-:W-:Y:S01]  /*0170*/  IMAD R17, R14, R19, RZ ;  /* 0x000000130e117224 */ /* 0x000fe200078e02ff */
[----:B------:R-:W-:-:S06]  /*0180*/  ISETP.NE.AND P0, PT, R24, RZ, PT ;  /* 0x000000ff1800720c */ /* 0x000fcc0003f05270 */
[----:B------:R-:W-:Y:S07]  /*0190*/  @!P1 BRA `(.L_x_0) ;  /* 0x0000000000cc9947 */ /* 0x000fee0003800000 */
[----:B------:R-:W1:Y:S01]  /*01a0*/  LDCU.64 UR6, c[0x0][0x380] ;  /* 0x00007000ff0677ac */ /* 0x000e620008000a00 */
[----:B------:R-:W-:Y:S01]  /*01b0*/  IMAD R2, R15, UR8, RZ ;  /* 0x000000080f027c24 */ /* 0x000fe2000f8e02ff */
[----:B------:R-:W-:Y:S02]  /*01c0*/  LOP3.LUT R18, R19, 0x7ffffff8, RZ, 0xc0, !PT ;  /* 0x7ffffff813127812 */ /* 0x000fe400078ec0ff */
[----:B------:R-:W-:Y:S01]  /*01d0*/  MOV R27, RZ ;  /* 0x000000ff001b7202 */ /* 0x000fe20000000f00 */
[----:B------:R-:W-:Y:S01]  /*01e0*/  IMAD R2, R2, R19, R4 ;  /* 0x0000001302027224 */ /* 0x000fe200078e0204 */
[----:B------:R-:W-:Y:S02]  /*01f0*/  MOV R16, R17 ;  /* 0x0000001100107202 */ /* 0x000fe40000000f00 */
[----:B------:R-:W-:Y:S02]  /*0200*/  IADD3 R21, PT, PT, -R18, RZ, RZ ;  /* 0x000000ff12157210 */ /* 0x000fe40007ffe1ff */
[----:B------:R-:W-:Y:S01]  /*0210*/  IADD3 R20, PT, PT, R2, UR4, RZ ;  /* 0x0000000402147c10 */ /* 0x000fe2000fffe0ff */
[----:B-1----:R-:W-:-:S04]  /*0220*/  UIADD3 UR5, UP0, UPT, UR6, 0x10, URZ ;  /* 0x0000001006057890 */ /* 0x002fc8000ff1e0ff */
[----:B------:R-:W-:-:S12]  /*0230*/  UIADD3.X UR6, UPT, UPT, URZ, UR7, URZ, UP0, !UPT ;  /* 0x00000007ff067290 */ /* 0x000fd800087fe4ff */
.L_x_1:
[----:B------:R-:W1:Y:S01]  /*0240*/  LDC.64 R12, c[0x0][0x388] ;  /* 0x0000e200ff0c7b82 */ /* 0x000e620000000a00 */
[----:B------:R-:W-:Y:S02]  /*0250*/  MOV R2, UR5 ;  /* 0x0000000500027c02 */ /* 0x000fe40008000f00 */
[----:B------:R-:W-:-:S03]  /*0260*/  MOV R3, UR6 ;  /* 0x0000000600037c02 */ /* 0x000fc60008000f00 */
[----:B------:R-:W-:-:S05]  /*0270*/  IMAD.WIDE R2, R16, 0x4, R2 ;  /* 0x0000000410027825 */ /* 0x000fca00078e0202 */
[----:B0-----:R-:W2:Y:S04]  /*0280*/  LDG.E R22, desc[UR10][R2.64+-0x10] ;  /* 0xfffff00a02167981 */ /* 0x001ea8000c1e1900 */
[----:B------:R-:W3:Y:S04]  /*0290*/  LDG.E R23, desc[UR10][R2.64+-0xc] ;  /* 0xfffff40a02177981 */ /* 0x000ee8000c1e1900 */
[----:B------:R-:W4:Y:S01]  /*02a0*/  LDG.E R29, desc[UR10][R2.64+-0x8] ;  /* 0xfffff80a021d7981 */ /* 0x000f22000c1e1900 */
[----:B-1----:R-:W-:-:S05]  /*02b0*/  IMAD.WIDE R12, R20, 0x4, R12 ;  /* 0x00000004140c7825 */ /* 0x002fca00078e020c */
[----:B------:R0:W2:Y:S01]  /*02c0*/  LDG.E R25, desc[UR10][R12.64] ;  /* 0x0000000a0c197981 */ /* 0x0000a2000c1e1900 */
[----:B------:R-:W-:-:S04]  /*02d0*/  IMAD.WIDE R10, R15, 0x4, R12 ;  /* 0x000000040f0a7825 */ /* 0x000fc800078e020c */
[C---:B------:R-:W-:Y:S02]  /*02e0*/  IMAD.WIDE R4, R15.reuse, 0x4, R10 ;  /* 0x000000040f047825 */ /* 0x040fe400078e020a */
[----:B------:R-:W3:Y:S02]  /*02f0*/  LDG.E R10, desc[UR10][R10.64] ;  /* 0x0000000a0a0a7981 */ /* 0x000ee4000c1e1900 */
[C---:B------:R-:W-:Y:S02]  /*0300*/  IMAD.WIDE R6, R15.reuse, 0x4, R4 ;  /* 0x000000040f067825 */ /* 0x040fe400078e0204 */
[----:B------:R1:W4:Y:S02]  /*0310*/  LDG.E R28, desc[UR10][R4.64] ;  /* 0x0000000a041c7981 */ /* 0x000324000c1e1900 */
[C---:B------:R-:W-:Y:S02]  /*0320*/  IMAD.WIDE R8, R15.reuse, 0x4, R6 ;  /* 0x000000040f087825 */ /* 0x040fe400078e0206 */
[----:B------:R-:W5:Y:S02]  /*0330*/  LDG.E R6, desc[UR10][R6.64] ;  /* 0x0000000a06067981 */ /* 0x000f64000c1e1900 */
[----:B0-----:R-:W-:-:S05]  /*0340*/  IMAD.WIDE R12, R15, 0x4, R8 ;  /* 0x000000040f0c7825 */ /* 0x001fca00078e0208 */
[----:B------:R-:W5:Y:S04]  /*0350*/  LDG.E R11, desc[UR10][R12.64] ;  /* 0x0000000a0c0b7981 */ /* 0x000f68000c1e1900 */
[----:B------:R-:W5:Y:S04]  /*0360*/  LDG.E R7, desc[UR10][R8.64] ;  /* 0x0000000a08077981 */ /* 0x000f68000c1e1900 */
[----:B------:R-:W5:Y:S04]  /*0370*/  LDG.E R9, desc[UR10][R2.64+-0x4] ;  /* 0xfffffc0a02097981 */ /* 0x000f68000c1e1900 */
[----:B------:R-:W5:Y:S01]  /*0380*/  LDG.E R8, desc[UR10][R2.64+0x8] ;  /* 0x0000080a02087981 */ /* 0x000f62000c1e1900 */
[----:B--2---:R-:W-:Y:S01]  /*0390*/  FFMA R22, R22, R25, R27 ;  /* 0x0000001916167223 */ /* 0x004fe2000000001b */
[----:B------:R-:W-:-:S02]  /*03a0*/  IMAD.WIDE R26, R15, 0x4, R12 ;  /* 0x000000040f1a7825 */ /* 0x000fc400078e020c */
[----:B------:R-:W2:Y:S04]  /*03b0*/  LDG.E R25, desc[UR10][R2.64] ;  /* 0x0000000a02197981 */ /* 0x000ea8000c1e1900 */
[----:B------:R-:W2:Y:S01]  /*03c0*/  LDG.E R12, desc[UR10][R2.64+0x4] ;  /* 0x0000040a020c7981 */ /* 0x000ea2000c1e1900 */
[----:B-1----:R-:W-:-:S03]  /*03d0*/  IMAD.WIDE R4, R15, 0x4, R26 ;  /* 0x000000040f047825 */ /* 0x002fc600078e021a */
[----:B------:R-:W2:Y:S04]  /*03e0*/  LDG.E R13, desc[UR10][R2.64+0xc] ;  /* 0x00000c0a020d7981 */ /* 0x000ea8000c1e1900 */
[----:B------:R-:W2:Y:S04]  /*03f0*/  LDG.E R4, desc[UR10][R4.64] ;  /* 0x0000000a04047981 */ /* 0x000ea8000c1e1900 */
[----:B------:R-:W2:Y:S01]  /*0400*/  LDG.E R3, desc[UR10][R26.64] ;  /* 0x0000000a1a037981 */ /* 0x000ea2000c1e1900 */
[----:B---3--:R-:W-:Y:S01]  /*0410*/  FFMA R10, R23, R10, R22 ;  /* 0x0000000a170a7223 */ /* 0x008fe20000000016 */
[----:B------:R-:W-:-:S03]  /*0420*/  IADD3 R21, PT, PT, R21, 0x8, RZ ;  /* 0x0000000815157810 */ /* 0x000fc60007ffe0ff */
[----:B----4-:R-:W-:Y:S01]  /*0430*/  FFMA R10, R29, R28, R10 ;  /* 0x0000001c1d0a7223 */ /* 0x010fe2000000000a */
[----:B------:R-:W-:Y:S02]  /*0440*/  ISETP.NE.AND P1, PT, R21, RZ, PT ;  /* 0x000000ff1500720c */ /* 0x000fe40003f25270 */
[----:B------:R-:W-:Y:S01]  /*0450*/  LEA R20, R15, R20, 0x3 ;  /* 0x000000140f147211 */ /* 0x000fe200078e18ff */
[----:B-----5:R-:W-:Y:S01]  /*0460*/  FFMA R6, R9, R6, R10 ;  /* 0x0000000609067223 */ /* 0x020fe2000000000a */
[----:B------:R-:W-:-:S03]  /*0470*/  IADD3 R16, PT, PT, R16, 0x8, RZ ;  /* 0x0000000810107810 */ /* 0x000fc60007ffe0ff */
[----:B--2---:R-:W-:-:S04]  /*0480*/  FFMA R7, R25, R7, R6 ;  /* 0x0000000719077223 */ /* 0x004fc80000000006 */
[----:B------:R-:W-:-:S04]  /*0490*/  FFMA R7, R12, R11, R7 ;  /* 0x0000000b0c077223 */ /* 0x000fc80000000007 */
[----:B------:R-:W-:-:S04]  /*04a0*/  FFMA R8, R8, R3, R7 ;  /* 0x0000000308087223 */ /* 0x000fc80000000007 */
[----:B------:R-:W-:Y:S01]  /*04b0*/  FFMA R27, R13, R4, R8 ;  /* 0x000000040d1b7223 */ /* 0x000fe20000000008 */
[----:B------:R-:W-:Y:S06]  /*04c0*/  @P1 BRA `(.L_x_1) ;  /* 0xfffffffc005c1947 */ /* 0x000fec000383ffff */
.L_x_0:
[----:B------:R-:W-:Y:S05]  /*04d0*/  @!P0 BRA `(.L_x_2) ;  /* 0x0000000000e08947 */ /* 0x000fea0003800000 */
[----:B------:R-:W-:Y:S02]  /*04e0*/  ISETP.GE.U32.AND P0, PT, R24, 0x4, PT ;  /* 0x000000041800780c */ /* 0x000fe40003f06070 */
[----:B------:R-:W-:-:S04]  /*04f0*/  LOP3.LUT R13, R19, 0x3, RZ, 0xc0, !PT ;  /* 0x00000003130d7812 */ /* 0x000fc800078ec0ff */
[----:B------:R-:W-:-:S07]  /*0500*/  ISETP.NE.AND P1, PT, R13, RZ, PT ;  /* 0x000000ff0d00720c */ /* 0x000fce0003f25270 */
[----:B------:R-:W-:Y:S06]  /*0510*/  @!P0 BRA `(.L_x_3) ;  /* 0x00000000005c8947 */ /* 0x000fec0003800000 */
[----:B------:R-:W1:Y:S01]  /*0520*/  LDC.64 R8, c[0x0][0x388] ;  /* 0x0000e200ff087b82 */ /* 0x000e620000000a00 */
[----:B------:R-:W-:Y:S01]  /*0530*/  IMAD R4, R19, UR8, R18 ;  /* 0x0000000813047c24 */ /* 0x000fe2000f8e0212 */
[----:B------:R-:W-:-:S03]  /*0540*/  IADD3 R7, PT, PT, R17, R18, RZ ;  /* 0x0000001211077210 */ /* 0x000fc60007ffe0ff */
[----:B------:R-:W-:-:S03]  /*0550*/  IMAD R5, R4, R15, R0 ;  /* 0x0000000f04057224 */ /* 0x000fc600078e0200 */
[----:B------:R-:W2:Y:S01]  /*0560*/  LDC.64 R2, c[0x0][0x380] ;  /* 0x0000e000ff027b82 */ /* 0x000ea20000000a00 */
[----:B-1----:R-:W-:-:S04]  /*0570*/  IMAD.WIDE R8, R5, 0x4, R8 ;  /* 0x0000000405087825 */ /* 0x002fc800078e0208 */
[----:B------:R-:W-:Y:S02]  /*0580*/  IMAD.WIDE R10, R15, 0x4, R8 ;  /* 0x000000040f0a7825 */ /* 0x000fe400078e0208 */
[----:B0-----:R-:W3:Y:S02]  /*0590*/  LDG.E R8, desc[UR10][R8.64] ;  /* 0x0000000a08087981 */ /* 0x001ee4000c1e1900 */
[----:B--2---:R-:W-:-:S04]  /*05a0*/  IMAD.WIDE R2, R7, 0x4, R2 ;  /* 0x0000000407027825 */ /* 0x004fc800078e0202 */
[C---:B------:R-:W-:Y:S01]  /*05b0*/  IMAD.WIDE R4, R15.reuse, 0x4, R10 ;  /* 0x000000040f047825 */ /* 0x040fe200078e020a */
[----:B------:R-:W3:Y:S04]  /*05c0*/  LDG.E R12, desc[UR10][R2.64] ;  /* 0x0000000a020c7981 */ /* 0x000ee8000c1e1900 */
[----:B------:R-:W2:Y:S01]  /*05d0*/  LDG.E R10, desc[UR10][R10.64] ;  /* 0x0000000a0a0a7981 */ /* 0x000ea2000c1e1900 */
[----:B------:R-:W-:-:S03]  /*05e0*/  IMAD.WIDE R6, R15, 0x4, R4 ;  /* 0x000000040f067825 */ /* 0x000fc600078e0204 */
[----:B------:R-:W2:Y:S04]  /*05f0*/  LDG.E R21, desc[UR10][R2.64+0x4] ;  /* 0x0000040a02157981 */ /* 0x000ea8000c1e1900 */
[----:B------:R-:W4:Y:S04]  /*0600*/  LDG.E R16, desc[UR10][R4.64] ;  /* 0x0000000a04107981 */ /* 0x000f28000c1e1900 */
[----:B------:R-:W4:Y:S04]  /*0610*/  LDG.E R23, desc[UR10][R2.64+0x8] ;  /* 0x0000080a02177981 */ /* 0x000f28000c1e1900 */
[----:B------:R-:W5:Y:S04]  /*0620*/  LDG.E R25, desc[UR10][R2.64+0xc] ;  /* 0x00000c0a02197981 */ /* 0x000f68000c1e1900 */
[----:B------:R-:W5:Y:S01]  /*0630*/  LDG.E R6, desc[UR10][R6.64] ;  /* 0x0000000a06067981 */ /* 0x000f62000c1e1900 */
[----:B------:R-:W-:Y:S01]  /*0640*/  IADD3 R18, PT, PT, R18, 0x4, RZ ;  /* 0x0000000412127810 */ /* 0x000fe20007ffe0ff */
[----:B---3--:R-:W-:-:S04]  /*0650*/  FFMA R12, R12, R8, R27 ;  /* 0x000000080c0c7223 */ /* 0x008fc8000000001b */
[----:B--2---:R-:W-:-:S04]  /*0660*/  FFMA R12, R21, R10, R12 ;  /* 0x0000000a150c7223 */ /* 0x004fc8000000000c */
[----:B----4-:R-:W-:-:S04]  /*0670*/  FFMA R12, R23, R16, R12 ;  /* 0x00000010170c7223 */ /* 0x010fc8000000000c */
[----:B-----5:R-:W-:-:S07]  /*0680*/  FFMA R27, R25, R6, R12 ;  /* 0x00000006191b7223 */ /* 0x020fce000000000c */
.L_x_3:
[----:B------:R-:W-:Y:S05]  /*0690*/  @!P1 BRA `(.L_x_2) ;  /* 0x0000000000709947 */ /* 0x000fea0003800000 */
[----:B------:R-:W1:Y:S01]  /*06a0*/  LDC.64 R6, c[0x0][0x388] ;  /* 0x0000e200ff067b82 */ /* 0x000e620000000a00 */
[----:B------:R-:W-:Y:S02]  /*06b0*/  ISETP.NE.AND P0, PT, R13, 0x1, PT ;  /* 0x000000010d00780c */ /* 0x000fe40003f05270 */
[----:B------:R-:W-:-:S04]  /*06c0*/  LOP3.LUT R10, R19, 0x1, RZ, 0xc0, !PT ;  /* 0x00000001130a7812 */ /* 0x000fc800078ec0ff */
[----:B------:R-:W-:Y:S01]  /*06d0*/  ISETP.NE.U32.AND P1, PT, R10, 0x1, PT ;  /* 0x000000010a00780c */ /* 0x000fe20003f25070 */
[----:B------:R-:W2:Y:S06]  /*06e0*/  LDC.64 R8, c[0x0][0x380] ;  /* 0x0000e000ff087b82 */ /* 0x000eac0000000a00 */
[----:B------:R-:W-:Y:S01]  /*06f0*/  @P0 IMAD R10, R19, UR8, R18 ;  /* 0x00000008130a0c24 */ /* 0x000fe2000f8e0212 */
[----:B------:R-:W-:Y:S01]  /*0700*/  @P0 IADD3 R13, PT, PT, R17, R18, RZ ;  /* 0x00000012110d0210 */ /* 0x000fe20007ffe0ff */
[----:B------:R-:W3:Y:S01]  /*0710*/  LDC.64 R4, c[0x0][0x380] ;  /* 0x0000e000ff047b82 */ /* 0x000ee20000000a00 */
[----:B------:R-:W-:Y:S01]  /*0720*/  @P0 IADD3 R18, PT, PT, R18, 0x2, RZ ;  /* 0x0000000212120810 */ /* 0x000fe20007ffe0ff */
[----:B------:R-:W-:-:S03]  /*0730*/  @P0 IMAD R11, R10, R15, R0 ;  /* 0x0000000f0a0b0224 */ /* 0x000fc600078e0200 */
[----:B------:R-:W-:Y:S01]  /*0740*/  @!P1 IADD3 R17, PT, PT, R17, R18, RZ ;  /* 0x0000001211119210 */ /* 0x000fe20007ffe0ff */
[----:B------:R-:W-:Y:S02]  /*0750*/  @!P1 IMAD R19, R19, UR8, R18 ;  /* 0x0000000813139c24 */ /* 0x000fe4000f8e0212 */
[----:B------:R-:W4:Y:S01]  /*0760*/  LDC.64 R2, c[0x0][0x388] ;  /* 0x0000e200ff027b82 */ /* 0x000f220000000a00 */
[----:B-1----:R-:W-:-:S04]  /*0770*/  @P0 IMAD.WIDE R6, R11, 0x4, R6 ;  /* 0x000000040b060825 */ /* 0x002fc800078e0206 */
[----:B------:R-:W-:Y:S02]  /*0780*/  @!P1 IMAD R19, R19, R15, R0 ;  /* 0x0000000f13139224 */ /* 0x000fe400078e0200 */
[----:B--2---:R-:W-:Y:S02]  /*0790*/  @P0 IMAD.WIDE R8, R13, 0x4, R8 ;  /* 0x000000040d080825 */ /* 0x004fe400078e0208 */
[----:B0-----:R-:W2:Y:S02]  /*07a0*/  @P0 LDG.E R13, desc[UR10][R6.64] ;  /* 0x0000000a060d0981 */ /* 0x001ea4000c1e1900 */
[----:B------:R-:W-:Y:S02]  /*07b0*/  @P0 IMAD.WIDE R10, R15, 0x4, R6 ;  /* 0x000000040f0a0825 */ /* 0x000fe400078e0206 */
[----:B------:R-:W2:Y:S02]  /*07c0*/  @P0 LDG.E R12, desc[UR10][R8.64] ;  /* 0x0000000a080c0981 */ /* 0x000ea4000c1e1900 */
[----:B---3--:R-:W-:-:S02]  /*07d0*/  @!P1 IMAD.WIDE R4, R17, 0x4, R4 ;  /* 0x0000000411049825 */ /* 0x008fc400078e0204 */
[----:B------:R-:W3:Y:S04]  /*07e0*/  @P0 LDG.E R21, desc[UR10][R8.64+0x4] ;  /* 0x0000040a08150981 */ /* 0x000ee8000c1e1900 */
[----:B------:R-:W3:Y:S01]  /*07f0*/  @P0 LDG.E R10, desc[UR10][R10.64] ;  /* 0x0000000a0a0a0981 */ /* 0x000ee2000c1e1900 */
[----:B----4-:R-:W-:-:S03]  /*0800*/  @!P1 IMAD.WIDE R2, R19, 0x4, R2 ;  /* 0x0000000413029825 */ /* 0x010fc600078e0202 */
[----:B------:R-:W4:Y:S04]  /*0810*/  @!P1 LDG.E R4, desc[UR10][R4.64] ;  /* 0x0000000a04049981 */ /* 0x000f28000c1e1900 */
[----:B------:R-:W4:Y:S01]  /*0820*/  @!P1 LDG.E R2, desc[UR10][R2.64] ;  /* 0x0000000a02029981 */ /* 0x000f22000c1e1900 */
[----:B--2---:R-:W-:-:S04]  /*0830*/  @P0 FFMA R12, R12, R13, R27 ;  /* 0x0000000d0c0c0223 */ /* 0x004fc8000000001b */
[----:B---3--:R-:W-:-:S04]  /*0840*/  @P0 FFMA R27, R21, R10, R12 ;  /* 0x0000000a151b0223 */ /* 0x008fc8000000000c */
[----:B----4-:R-:W-:-:S07]  /*0850*/  @!P1 FFMA R27, R4, R2, R27 ;  /* 0x00000002041b9223 */ /* 0x010fce000000001b */
.L_x_2:
[----:B------:R-:W1:Y:S01]  /*0860*/  LDC.64 R2, c[0x0][0x390] ;  /* 0x0000e400ff027b82 */ /* 0x000e620000000a00 */
[----:B------:R-:W-:-:S04]  /*0870*/  IMAD R15, R14, R15, R0 ;  /* 0x0000000f0e0f7224 */ /* 0x000fc800078e0200 */
[----:B-1----:R-:W-:-:S05]  /*0880*/  IMAD.WIDE R2, R15, 0x4, R2 ;  /* 0x000000040f027825 */ /* 0x002fca00078e0202 */
[----:B0-----:R-:W-:Y:S01]  /*0890*/  STG.E desc[UR10][R2.64], R27 ;  /* 0x0000001b02007986 */ /* 0x001fe2000c10190a */
[----:B------:R-:W-:Y:S05]  /*08a0*/  EXIT ;  /* 0x000000000000794d */ /* 0x000fea0003800000 */
.L_x_4:
[----:B------:R-:W-:-:S00]  /*08b0*/  BRA `(.L_x_4) ;  /* 0xfffffffc00fc7947 */ /* 0x000fc0000383ffff */
[----:B------:R-:W-:-:S00]  /*08c0*/  NOP ;  /* 0x0000000000007918 */ /* 0x000fc00000000000 */
        /* <DEDUP_REMOVED lines=11> */
.L_x_99:


//--------------------- .text._Z14softmax_kernelPKfPfii --------------------------
	.section	.text._Z14softmax_kernelPKfPfii,"ax",@progbits
	.align	128
        .global         _Z14softmax_kernelPKfPfii
        .type           _Z14softmax_kernelPKfPfii,@function
        .size           _Z14softmax_kernelPKfPfii,(.L_x_98 - _Z14softmax_kernelPKfPfii)
        .other          _Z14softmax_kernelPKfPfii,@"STO_CUDA_ENTRY STV_DEFAULT"
_Z14softmax_kernelPKfPfii:
.text._Z14softmax_kernelPKfPfii:
[----:B------:R-:W-:Y:S01]  /*0000*/  LDC R1, c[0x0][0x37c] ;  /* 0x0000df00ff017b82 */ /* 0x000fe20000000800 */
[----:B------:R-:W0:Y:S07]  /*0010*/  S2R R3, SR_TID.X ;  /* 0x0000000000037919 */ /* 0x000e2e0000002100 */
[----:B------:R-:W0:Y:S08]  /*0020*/  S2UR UR5, SR_CTAID.X ;  /* 0x00000000000579c3 */ /* 0x000e300000002500 */
[----:B------:R-:W0:Y:S08]  /*0030*/  LDC R0, c[0x0][0x360] ;  /* 0x0000d800ff007b82 */ /* 0x000e300000000800 */
[----:B------:R-:W1:Y:S08]  /*0040*/  LDC.64 R4, c[0x0][0x390] ;  /* 0x0000e400ff047b82 */ /* 0x000e700000000a00 */
[----:B------:R-:W2:Y:S01]  /*0050*/  S2UR UR4, SR_CTAID.Y ;  /* 0x00000000000479c3 */ /* 0x000ea20000002600 */
[----:B0-----:R-:W-:-:S05]  /*0060*/  IMAD R0, R0, UR5, R3 ;  /* 0x0000000500007c24 */ /* 0x001fca000f8e0203 */
[----:B-1----:R-:W-:-:S04]  /*0070*/  ISETP.GE.AND P0, PT, R0, R5, PT ;  /* 0x000000050000720c */ /* 0x002fc80003f06270 */
[----:B--2---:R-:W-:-:S13]  /*0080*/  ISETP.LE.OR P0, PT, R4, UR4, P0 ;  /* 0x0000000404007c0c */ /* 0x004fda0008703670 */
[----:B------:R-:W-:Y:S05]  /*0090*/  @P0 EXIT ;  /* 0x000000000000094d */ /* 0x000fea0003800000 */
[C---:B------:R-:W-:Y:S01]  /*00a0*/  ISETP.GE.AND P0, PT, R5.reuse, 0x1, PT ;  /* 0x000000010500780c */ /* 0x040fe20003f06270 */
[----:B------:R-:W-:Y:S01]  /*00b0*/  IMAD R2, R5, UR4, R0 ;  /* 0x0000000405027c24 */ /* 0x000fe2000f8e0200 */
[----:B------:R-:W0:Y:S01]  /*00c0*/  LDCU.64 UR12, c[0x0][0x358] ;  /* 0x00006b00ff0c77ac */ /* 0x000e220008000a00 */
[----:B------:R-:W-:Y:S02]  /*00d0*/  MOV R0, 0xff800000 ;  /* 0xff80000000007802 */ /* 0x000fe40000000f00 */
[----:B------:R-:W-:-:S08]  /*00e0*/  IMAD R2, R2, R5, RZ ;  /* 0x0000000502027224 */ /* 0x000fd000078e02ff */
[----:B------:R-:W-:Y:S05]  /*00f0*/  @!P0 BRA `(.L_x_5) ;  /* 0x00000008001c8947 */ /* 0x000fea0003800000 */
[C---:B------:R-:W-:Y:S01]  /*0100*/  ISETP.GE.U32.AND P1, PT, R5.reuse, 0x10, PT ;  /* 0x000000100500780c */ /* 0x040fe20003f26070 */
[----:B------:R-:W-:Y:S01]  /*0110*/  HFMA2 R3, -RZ, RZ, 0, 0 ;  /* 0x00000000ff037431 */ /* 0x000fe200000001ff */
[----:B------:R-:W-:Y:S02]  /*0120*/  LOP3.LUT R20, R5, 0xf, RZ, 0xc0, !PT ;  /* 0x0000000f05147812 */ /* 0x000fe400078ec0ff */
[----:B------:R-:W-:Y:S02]  /*0130*/  MOV R0, 0xff800000 ;  /* 0xff80000000007802 */ /* 0x000fe40000000f00 */
[----:B------:R-:W-:-:S07]  /*0140*/  ISETP.NE.AND P0, PT, R20, RZ, PT ;  /* 0x000000ff1400720c */ /* 0x000fce0003f05270 */
[----:B------:R-:W-:Y:S06]  /*0150*/  @!P1 BRA `(.L_x_6) ;  /* 0x0000000000f89947 */ /* 0x000fec0003800000 */
[----:B------:R-:W1:Y:S01]  /*0160*/  LDCU.64 UR4, c[0x0][0x380] ;  /* 0x00007000ff0477ac */ /* 0x000e620008000a00 */
[----:B------:R-:W-:Y:S02]  /*0170*/  LOP3.LUT R3, R5, 0x7ffffff0, RZ, 0xc0, !PT ;  /* 0x7ffffff005037812 */ /* 0x000fe400078ec0ff */
[----:B------:R-:W-:Y:S02]  /*0180*/  MOV R0, 0xff800000 ;  /* 0xff80000000007802 */ /* 0x000fe40000000f00 */
[----:B------:R-:W-:Y:S02]  /*0190*/  MOV R6, R2 ;  /* 0x0000000200067202 */ /* 0x000fe40000000f00 */
[----:B------:R-:W-:Y:S01]  /*01a0*/  IADD3 R18, PT, PT, -R3, RZ, RZ ;  /* 0x000000ff03127210 */ /* 0x000fe20007ffe1ff */
[----:B-1----:R-:W-:-:S04]  /*01b0*/  UIADD3 UR4, UP0, UPT, UR4, 0x20, URZ ;  /* 0x0000002004047890 */ /* 0x002fc8000ff1e0ff */
[----:B------:R-:W-:-:S12]  /*01c0*/  UIADD3.X UR5, UPT, UPT, URZ, UR5, URZ, UP0, !UPT ;  /* 0x00000005ff057290 */ /* 0x000fd800087fe4ff */
.L_x_7:
[----:B------:R-:W-:Y:S02]  /*01d0*/  MOV R4, UR4 ;  /* 0x0000000400047c02 */ /* 0x000fe40008000f00 */
[----:B------:R-:W-:-:S03]  /*01e0*/  MOV R5, UR5 ;  /* 0x0000000500057c02 */ /* 0x000fc60008000f00 */
[----:B------:R-:W-:-:S05]  /*01f0*/  IMAD.WIDE R4, R6, 0x4, R4 ;  /* 0x0000000406047825 */ /* 0x000fca00078e0204 */
[----:B0-----:R-:W2:Y:S04]  /*0200*/  LDG.E R17, desc[UR12][R4.64+-0x20] ;  /* 0xffffe00c04117981 */ /* 0x001ea8000c1e1900 */
[----:B------:R-:W3:Y:S04]  /*0210*/  LDG.E R19, desc[UR12][R4.64+-0x1c] ;  /* 0xffffe40c04137981 */ /* 0x000ee8000c1e1900 */
[----:B------:R-:W4:Y:S04]  /*0220*/  LDG.E R21, desc[UR12][R4.64+-0x18] ;  /* 0xffffe80c04157981 */ /* 0x000f28000c1e1900 */
[----:B------:R-:W5:Y:S04]  /*0230*/  LDG.E R23, desc[UR12][R4.64+-0x14] ;  /* 0xffffec0c04177981 */ /* 0x000f68000c1e1900 */
        /* <DEDUP_REMOVED lines=11> */
[----:B------:R-:W5:Y:S01]  /*02f0*/  LDG.E R16, desc[UR12][R4.64+0x1c] ;  /* 0x00001c0c04107981 */ /* 0x000f62000c1e1900 */
[----:B------:R-:W-:-:S02]  /*0300*/  IADD3 R18, PT, PT, R18, 0x10, RZ ;  /* 0x0000001012127810 */ /* 0x000fc40007ffe0ff */
[----:B------:R-:W-:Y:S02]  /*0310*/  IADD3 R6, PT, PT, R6, 0x10, RZ ;  /* 0x0000001006067810 */ /* 0x000fe40007ffe0ff */
[----:B------:R-:W-:Y:S02]  /*0320*/  ISETP.NE.AND P2, PT, R18, RZ, PT ;  /* 0x000000ff1200720c */ /* 0x000fe40003f45270 */
[----:B--2---:R-:W-:-:S04]  /*0330*/  FSETP.GT.AND P1, PT, R17, R0, PT ;  /* 0x000000001100720b */ /* 0x004fc80003f24000 */
[----:B------:R-:W-:-:S04]  /*0340*/  FSEL R0, R17, R0, P1 ;  /* 0x0000000011007208 */ /* 0x000fc80000800000 */
[----:B---3--:R-:W-:-:S04]  /*0350*/  FSETP.GT.AND P1, PT, R19, R0, PT ;  /* 0x000000001300720b */ /* 0x008fc80003f24000 */
[----:B------:R-:W-:-:S04]  /*0360*/  FSEL R0, R19, R0, P1 ;  /* 0x0000000013007208 */ /* 0x000fc80000800000 */
[----:B----4-:R-:W-:-:S04]  /*0370*/  FSETP.GT.AND P1, PT, R21, R0, PT ;  /* 0x000000001500720b */ /* 0x010fc80003f24000 */
[----:B------:R-:W-:-:S04]  /*0380*/  FSEL R0, R21, R0, P1 ;  /* 0x0000000015007208 */ /* 0x000fc80000800000 */
[----:B-----5:R-:W-:-:S04]  /*0390*/  FSETP.GT.AND P1, PT, R23, R0, PT ;  /* 0x000000001700720b */ /* 0x020fc80003f24000 */
[----:B------:R-:W-:-:S04]  /*03a0*/  FSEL R0, R23, R0, P1 ;  /* 0x0000000017007208 */ /* 0x000fc80000800000 */
[----:B------:R-:W-:-:S04]  /*03b0*/  FSETP.GT.AND P1, PT, R25, R0, PT ;  /* 0x000000001900720b */ /* 0x000fc80003f24000 */
        /* <DEDUP_REMOVED lines=22> */
[----:B------:R-:W-:Y:S01]  /*0520*/  FSEL R0, R16, R7, P1 ;  /* 0x0000000710007208 */ /* 0x000fe20000800000 */
[----:B------:R-:W-:Y:S08]  /*0530*/  @P2 BRA `(.L_x_7) ;  /* 0xfffffffc00242947 */ /* 0x000ff0000383ffff */
.L_x_6:
[----:B------:R-:W-:Y:S05]  /*0540*/  @!P0 BRA `(.L_x_5) ;  /* 0x0000000400088947 */ /* 0x000fea0003800000 */
[----:B------:R-:W1:Y:S01]  /*0550*/  LDCU UR4, c[0x0][0x394] ;  /* 0x00007280ff0477ac */ /* 0x000e620008000800 */
[----:B------:R-:W-:Y:S01]  /*0560*/  ISETP.GE.U32.AND P0, PT, R20, 0x8, PT ;  /* 0x000000081400780c */ /* 0x000fe20003f06070 */
[----:B-1----:R-:W-:-:S04]  /*0570*/  ULOP3.LUT UR5, UR4, 0x7, URZ, 0xc0, !UPT ;  /* 0x0000000704057892 */ /* 0x002fc8000f8ec0ff */
[----:B------:R-:W-:-:S08]  /*0580*/  UISETP.NE.AND UP0, UPT, UR5, URZ, UPT ;  /* 0x000000ff0500728c */ /* 0x000fd0000bf05270 */
[----:B------:R-:W-:Y:S05]  /*0590*/  @!P0 BRA `(.L_x_8) ;  /* 0x0000000000708947 */ /* 0x000fea0003800000 */
[----:B------:R-:W1:Y:S01]  /*05a0*/  LDC.64 R4, c[0x0][0x380] ;  /* 0x0000e000ff047b82 */ /* 0x000e620000000a00 */
[----:B------:R-:W-:-:S05]  /*05b0*/  IADD3 R7, PT, PT, R2, R3, RZ ;  /* 0x0000000302077210 */ /* 0x000fca0007ffe0ff */
[----:B-1----:R-:W-:-:S05]  /*05c0*/  IMAD.WIDE R4, R7, 0x4, R4 ;  /* 0x0000000407047825 */ /* 0x002fca00078e0204 */
[----:B0-----:R-:W2:Y:S04]  /*05d0*/  LDG.E R7, desc[UR12][R4.64] ;  /* 0x0000000c04077981 */ /* 0x001ea8000c1e1900 */
[----:B------:R-:W3:Y:S04]  /*05e0*/  LDG.E R9, desc[UR12][R4.64+0x4] ;  /* 0x0000040c04097981 */ /* 0x000ee8000c1e1900 */
[----:B------:R-:W4:Y:S04]  /*05f0*/  LDG.E R11, desc[UR12][R4.64+0x8] ;  /* 0x0000080c040b7981 */ /* 0x000f28000c1e1900 */
[----:B------:R-:W5:Y:S04]  /*0600*/  LDG.E R13, desc[UR12][R4.64+0xc] ;  /* 0x00000c0c040d7981 */ /* 0x000f68000c1e1900 */
[----:B------:R-:W5:Y:S04]  /*0610*/  LDG.E R15, desc[UR12][R4.64+0x10] ;  /* 0x0000100c040f7981 */ /* 0x000f68000c1e1900 */
[----:B------:R-:W5:Y:S04]  /*0620*/  LDG.E R17, desc[UR12][R4.64+0x14] ;  /* 0x0000140c04117981 */ /* 0x000f68000c1e1900 */
[----:B------:R-:W5:Y:S04]  /*0630*/  LDG.E R19, desc[UR12][R4.64+0x18] ;  /* 0x0000180c04137981 */ /* 0x000f68000c1e1900 */
[----:B------:R-:W5:Y:S01]  /*0640*/  LDG.E R21, desc[UR12][R4.64+0x1c] ;  /* 0x00001c0c04157981 */ /* 0x000f62000c1e1900 */
[----:B------:R-:W-:-:S02]  /*0650*/  IADD3 R3, PT, PT, R3, 0x8, RZ ;  /* 0x0000000803037810 */ /* 0x000fc40007ffe0ff */
        /* <DEDUP_REMOVED lines=15> */
[----:B------:R-:W-:-:S09]  /*0750*/  FSEL R0, R21, R0, P0 ;  /* 0x0000000015007208 */ /* 0x000fd20000000000 */
.L_x_8:
[----:B------:R-:W-:Y:S05]  /*0760*/  BRA.U !UP0, `(.L_x_5) ;  /* 0x0000000108807547 */ /* 0x000fea000b800000 */
[----:B------:R-:W-:Y:S02]  /*0770*/  UISETP.GE.U32.AND UP0, UPT, UR5, 0x4, UPT ;  /* 0x000000040500788c */ /* 0x000fe4000bf06070 */
[----:B------:R-:W-:-:S04]  /*0780*/  ULOP3.LUT UR4, UR4, 0x3, URZ, 0xc0, !UPT ;  /* 0x0000000304047892 */ /* 0x000fc8000f8ec0ff */
[----:B------:R-:W-:-:S03]  /*0790*/  UISETP.NE.AND UP1, UPT, UR4, URZ, UPT ;  /* 0x000000ff0400728c */ /* 0x000fc6000bf25270 */
[----:B------:R-:W-:Y:S08]  /*07a0*/  BRA.U !UP0, `(.L_x_9) ;  /* 0x0000000108407547 */ /* 0x000ff0000b800000 */
[----:B------:R-:W1:Y:S01]  /*07b0*/  LDC.64 R4, c[0x0][0x380] ;  /* 0x0000e000ff047b82 */ /* 0x000e620000000a00 */
[----:B------:R-:W-:-:S05]  /*07c0*/  IADD3 R7, PT, PT, R2, R3, RZ ;  /* 0x0000000302077210 */ /* 0x000fca0007ffe0ff */
[----:B-1----:R-:W-:-:S05]  /*07d0*/  IMAD.WIDE R4, R7, 0x4, R4 ;  /* 0x0000000407047825 */ /* 0x002fca00078e0204 */
[----:B0-----:R-:W2:Y:S04]  /*07e0*/  LDG.E R7, desc[UR12][R4.64] ;  /* 0x0000000c04077981 */ /* 0x001ea8000c1e1900 */
[----:B------:R-:W3:Y:S04]  /*07f0*/  LDG.E R9, desc[UR12][R4.64+0x4] ;  /* 0x0000040c04097981 */ /* 0x000ee8000c1e1900 */
[----:B------:R-:W4:Y:S04]  /*0800*/  LDG.E R11, desc[UR12][R4.64+0x8] ;  /* 0x0000080c040b7981 */ /* 0x000f28000c1e1900 */
        /* <DEDUP_REMOVED lines=9> */
[----:B------:R-:W-:-:S09]  /*08a0*/  FSEL R0, R13, R0, P0 ;  /* 0x000000000d007208 */ /* 0x000fd20000000000 */
.L_x_9:
[----:B------:R-:W-:Y:S05]  /*08b0*/  BRA.U !UP1, `(.L_x_5) ;  /* 0x00000001092c7547 */ /* 0x000fea000b800000 */
[----:B------:R-:W1:Y:S01]  /*08c0*/  LDC.64 R6, c[0x0][0x380] ;  /* 0x0000e000ff067b82 */ /* 0x000e620000000a00 */
[----:B------:R-:W-:Y:S01]  /*08d0*/  IADD3 R3, PT, PT, R2, R3, RZ ;  /* 0x0000000302037210 */ /* 0x000fe20007ffe0ff */
[----:B------:R-:W-:-:S12]  /*08e0*/  UIADD3 UR4, UPT, UPT, -UR4, URZ, URZ ;  /* 0x000000ff04047290 */ /* 0x000fd8000fffe1ff */
.L_x_10:
[----:B-1----:R-:W-:-:S06]  /*08f0*/  IMAD.WIDE R4, R3, 0x4, R6 ;  /* 0x0000000403047825 */ /* 0x002fcc00078e0206 */
[----:B0-----:R-:W2:Y:S01]  /*0900*/  LDG.E R5, desc[UR12][R4.64] ;  /* 0x0000000c04057981 */ /* 0x001ea2000c1e1900 */
[----:B------:R-:W-:Y:S01]  /*0910*/  UIADD3 UR4, UPT, UPT, UR4, 0x1, URZ ;  /* 0x0000000104047890 */ /* 0x000fe2000fffe0ff */
[----:B------:R-:W-:-:S03]  /*0920*/  IADD3 R3, PT, PT, R3, 0x1, RZ ;  /* 0x0000000103037810 */ /* 0x000fc60007ffe0ff */
[----:B------:R-:W-:Y:S01]  /*0930*/  UISETP.NE.AND UP0, UPT, UR4, URZ, UPT ;  /* 0x000000ff0400728c */ /* 0x000fe2000bf05270 */
[----:B--2---:R-:W-:-:S04]  /*0940*/  FSETP.GT.AND P0, PT, R5, R0, PT ;  /* 0x000000000500720b */ /* 0x004fc80003f04000 */
[----:B------:R-:W-:-:S04]  /*0950*/  FSEL R0, R5, R0, P0 ;  /* 0x0000000005007208 */ /* 0x000fc80000000000 */
[----:B------:R-:W-:Y:S05]  /*0960*/  BRA.U UP0, `(.L_x_10) ;  /* 0xfffffffd00e07547 */ /* 0x000fea000b83ffff */
.L_x_5:
[----:B------:R-:W1:Y:S01]  /*0970*/  LDCU UR5, c[0x0][0x394] ;  /* 0x00007280ff0577ac */ /* 0x000e620008000800 */
[----:B------:R-:W-:Y:S01]  /*0980*/  MOV R3, RZ ;  /* 0x000000ff00037202 */ /* 0x000fe20000000f00 */
[----:B-1----:R-:W-:-:S09]  /*0990*/  UISETP.GE.AND UP0, UPT, UR5, 0x1, UPT ;  /* 0x000000010500788c */ /* 0x002fd2000bf06270 */
[----:B------:R-:W-:Y:S05]  /*09a0*/  BRA.U !UP0, `(.L_x_11) ;  /* 0x0000000d08c87547 */ /* 0x000fea000b800000 */
[----:B------:R-:W-:Y:S01]  /*09b0*/  UISETP.GE.U32.AND UP1, UPT, UR5, 0x8, UPT ;  /* 0x000000080500788c */ /* 0x000fe2000bf26070 */
[----:B------:R-:W-:Y:S01]  /*09c0*/  HFMA2 R3, -RZ, RZ, 0, 0 ;  /* 0x00000000ff037431 */ /* 0x000fe200000001ff */
[----:B------:R-:W-:Y:S01]  /*09d0*/  ULOP3.LUT UR14, UR5, 0x7, URZ, 0xc0, !UPT ;  /* 0x00000007050e7892 */ /* 0x000fe2000f8ec0ff */
[----:B------:R-:W-:-:S03]  /*09e0*/  UMOV UR4, URZ ;  /* 0x000000ff00047c82 */ /* 0x000fc60008000000 */
[----:B------:R-:W-:-:S03]  /*09f0*/  UISETP.NE.AND UP0, UPT, UR14, URZ, UPT ;  /* 0x000000ff0e00728c */ /* 0x000fc6000bf05270 */
[----:B------:R-:W-:Y:S08]  /*0a00*/  BRA.U !UP1, `(.L_x_12) ;  /* 0x0000000509d47547 */ /* 0x000ff0000b800000 */
[----:B------:R-:W1:Y:S01]  /*0a10*/  LDCU.128 UR8, c[0x0][0x380] ;  /* 0x00007000ff0877ac */ /* 0x000e620008000c00 */
[----:B------:R-:W-:Y:S02]  /*0a20*/  MOV R3, RZ ;  /* 0x000000ff00037202 */ /* 0x000fe40000000f00 */
[----:B------:R-:W-:Y:S01]  /*0a30*/  MOV R8, R2 ;  /* 0x0000000200087202 */ /* 0x000fe20000000f00 */
[----:B------:R-:W-:Y:S02]  /*0a40*/  ULOP3.LUT UR4, UR5, 0x7ffffff8, URZ, 0xc0, !UPT ;  /* 0x7ffffff805047892 */ /* 0x000fe4000f8ec0ff */
[----:B-1----:R-:W-:Y:S02]  /*0a50*/  UIADD3 UR7, UP1, UPT, UR8, 0x10, URZ ;  /* 0x0000001008077890 */ /* 0x002fe4000ff3e0ff */
[----:B------:R-:W-:Y:S02]  /*0a60*/  UIADD3 UR5, UP2, UPT, UR10, 0x10, URZ ;  /* 0x000000100a057890 */ /* 0x000fe4000ff5e0ff */
[----:B------:R-:W-:-:S02]  /*0a70*/  UIADD3 UR10, UPT, UPT, -UR4, URZ, URZ ;  /* 0x000000ff040a7290 */ /* 0x000fc4000fffe1ff */
[----:B------:R-:W-:Y:S02]  /*0a80*/  UIADD3.X UR8, UPT, UPT, URZ, UR9, URZ, UP1, !UPT ;  /* 0x00000009ff087290 */ /* 0x000fe40008ffe4ff */
[----:B------:R-:W-:-:S12]  /*0a90*/  UIADD3.X UR6, UPT, UPT, URZ, UR11, URZ, UP2, !UPT ;  /* 0x0000000bff067290 */ /* 0x000fd800097fe4ff */
.L_x_13:
[----:B------:R-:W-:Y:S02]  /*0aa0*/  MOV R6, UR7 ;  /* 0x0000000700067c02 */ /* 0x000fe40008000f00 */
[----:B------:R-:W-:-:S03]  /*0ab0*/  MOV R7, UR8 ;  /* 0x0000000800077c02 */ /* 0x000fc60008000f00 */
[----:B------:R-:W-:-:S05]  /*0ac0*/  IMAD.WIDE R6, R8, 0x4, R6 ;  /* 0x0000000408067825 */ /* 0x000fca00078e0206 */
[----:B01----:R-:W2:Y:S01]  /*0ad0*/  LDG.E R5, desc[UR12][R6.64+-0x10] ;  /* 0xfffff00c06057981 */ /* 0x003ea2000c1e1900 */
[----:B------:R-:W-:Y:S01]  /*0ae0*/  HFMA2 R10, -RZ, RZ, 3.7421875, 0 ;  /* 0x437c0000ff0a7431 */ /* 0x000fe200000001ff */
[----:B------:R-:W-:Y:S01]  /*0af0*/  MOV R9, 0x3bbb989d ;  /* 0x3bbb989d00097802 */ /* 0x000fe20000000f00 */
[----:B--2---:R-:W-:-:S04]  /*0b00*/  FADD R4, R5, -R0 ;  /* 0x8000000005047221 */ /* 0x004fc80000000000 */
[----:B------:R-:W-:-:S04]  /*0b10*/  FFMA.SAT R5, R4, R9, 0.5 ;  /* 0x3f00000004057423 */ /* 0x000fc80000002009 */
[----:B------:R-:W-:-:S04]  /*0b20*/  FFMA.RM R11, R5, R10, 12582913 ;  /* 0x4b400001050b7423 */ /* 0x000fc8000000400a */
[C---:B------:R-:W-:Y:S01]  /*0b30*/  FADD R5, R11.reuse, -12583039 ;  /* 0xcb40007f0b057421 */ /* 0x040fe20000000000 */
[----:B------:R-:W-:-:S03]  /*0b40*/  SHF.L.U32 R11, R11, 0x17, RZ ;  /* 0x000000170b0b7819 */ /* 0x000fc600000006ff */
[----:B------:R-:W-:-:S04]  /*0b50*/  FFMA R5, R4, 1.4426950216293334961, -R5 ;  /* 0x3fb8aa3b04057823 */ /* 0x000fc80000000805 */
[----:B------:R-:W-:Y:S01]  /*0b60*/  FFMA R12, R4, 1.925963033500011079e-08, R5 ;  /* 0x32a57060040c7823 */ /* 0x000fe20000000005 */
[----:B------:R-:W-:Y:S02]  /*0b70*/  MOV R4, UR5 ;  /* 0x0000000500047c02 */ /* 0x000fe40008000f00 */
[----:B------:R-:W-:-:S03]  /*0b80*/  MOV R5, UR6 ;  /* 0x0000000600057c02 */ /* 0x000fc60008000f00 */
[----:B------:R-:W0:Y:S01]  /*0b90*/  MUFU.EX2 R12, R12 ;  /* 0x0000000c000c7308 */ /* 0x000e220000000800 */
[----:B------:R-:W-:-:S04]  /*0ba0*/  IMAD.WIDE R4, R8, 0x4, R4 ;  /* 0x0000000408047825 */ /* 0x000fc800078e0204 */
[----:B0-----:R-:W-:-:S05]  /*0bb0*/  FMUL R11, R11, R12 ;  /* 0x0000000c0b0b7220 */ /* 0x001fca0000400000 */
[----:B------:R1:W-:Y:S04]  /*0bc0*/  STG.E desc[UR12][R4.64+-0x10], R11 ;  /* 0xfffff00b04007986 */ /* 0x0003e8000c10190c */
[----:B------:R-:W2:Y:S02]  /*0bd0*/  LDG.E R13, desc[UR12][R6.64+-0xc] ;  /* 0xfffff40c060d7981 */ /* 0x000ea4000c1e1900 */
[----:B--2---:R-:W-:-:S04]  /*0be0*/  FADD R14, R13, -R0 ;  /* 0x800000000d0e7221 */ /* 0x004fc80000000000 */
[----:B------:R-:W-:-:S04]  /*0bf0*/  FFMA.SAT R13, R14, R9, 0.5 ;  /* 0x3f0000000e0d7423 */ /* 0x000fc80000002009 */
[----:B------:R-:W-:-:S04]  /*0c00*/  FFMA.RM R13, R13, R10, 12582913 ;  /* 0x4b4000010d0d7423 */ /* 0x000fc8000000400a */
[C---:B------:R-:W-:Y:S01]  /*0c10*/  FADD R15, R13.reuse, -12583039 ;  /* 0xcb40007f0d0f7421 */ /* 0x040fe20000000000 */
[----:B------:R-:W-:-:S03]  /*0c20*/  SHF.L.U32 R13, R13, 0x17, RZ ;  /* 0x000000170d0d7819 */ /* 0x000fc600000006ff */
[----:B------:R-:W-:-:S04]  /*0c30*/  FFMA R15, R14, 1.4426950216293334961, -R15 ;  /* 0x3fb8aa3b0e0f7823 */ /* 0x000fc8000000080f */
[----:B------:R-:W-:-:S04]  /*0c40*/  FFMA R15, R14, 1.925963033500011079e-08, R15 ;  /* 0x32a570600e0f7823 */ /* 0x000fc8000000000f */
[----:B------:R-:W0:Y:S02]  /*0c50*/  MUFU.EX2 R12, R15 ;  /* 0x0000000f000c7308 */ /* 0x000e240000000800 */
        /* <DEDUP_REMOVED lines=57> */
[----:B------:R-:W2:Y:S01]  /*0ff0*/  LDG.E R7, desc[UR12][R6.64+0xc] ;  /* 0x00000c0c06077981 */ /* 0x000ea2000c1e1900 */
[----:B------:R-:W-:Y:S01]  /*1000*/  UIADD3 UR10, UPT, UPT, UR10, 0x8, URZ ;  /* 0x000000080a0a7890 */ /* 0x000fe2000fffe0ff */
[----:B------:R-:W-:-:S03]  /*1010*/  IADD3 R8, PT, PT, R8, 0x8, RZ ;  /* 0x0000000808087810 */ /* 0x000fc60007ffe0ff */
[----:B------:R-:W-:Y:S01]  /*1020*/  UISETP.NE.AND UP1, UPT, UR10, URZ, UPT ;  /* 0x000000ff0a00728c */ /* 0x000fe2000bf25270 */
[----:B--2---:R-:W-:-:S04]  /*1030*/  FADD R12, R7, -R0 ;  /* 0x80000000070c7221 */ /* 0x004fc80000000000 */
[----:B------:R-:W-:-:S04]  /*1040*/  FFMA.SAT R9, R12, R9, 0.5 ;  /* 0x3f0000000c097423 */ /* 0x000fc80000002009 */
[----:B------:R-:W-:Y:S01]  /*1050*/  FFMA.RM R9, R9, R10, 12582913 ;  /* 0x4b40000109097423 */ /* 0x000fe2000000400a */
[----:B------:R-:W-:-:S03]  /*1060*/  FADD R10, R11, R3 ;  /* 0x000000030b0a7221 */ /* 0x000fc60000000000 */
[C---:B------:R-:W-:Y:S01]  /*1070*/  FADD R25, R9.reuse, -12583039 ;  /* 0xcb40007f09197421 */ /* 0x040fe20000000000 */
[----:B------:R-:W-:Y:S01]  /*1080*/  SHF.L.U32 R9, R9, 0x17, RZ ;  /* 0x0000001709097819 */ /* 0x000fe200000006ff */
[----:B------:R-:W-:Y:S02]  /*1090*/  FADD R10, R10, R13 ;  /* 0x0000000d0a0a7221 */ /* 0x000fe40000000000 */
[----:B------:R-:W-:Y:S02]  /*10a0*/  FFMA R25, R12, 1.4426950216293334961, -R25 ;  /* 0x3fb8aa3b0c197823 */ /* 0x000fe40000000819 */
[----:B------:R-:W-:Y:S02]  /*10b0*/  FADD R10, R10, R15 ;  /* 0x0000000f0a0a7221 */ /* 0x000fe40000000000 */
[----:B------:R-:W-:Y:S02]  /*10c0*/  FFMA R25, R12, 1.925963033500011079e-08, R25 ;  /* 0x32a570600c197823 */ /* 0x000fe40000000019 */
[----:B------:R-:W-:-:S02]  /*10d0*/  FADD R10, R10, R17 ;  /* 0x000000110a0a7221 */ /* 0x000fc40000000000 */
[----:B------:R-:W0:Y:S02]  /*10e0*/  MUFU.EX2 R12, R25 ;  /* 0x00000019000c7308 */ /* 0x000e240000000800 */
[----:B------:R-:W-:-:S04]  /*10f0*/  FADD R10, R10, R19 ;  /* 0x000000130a0a7221 */ /* 0x000fc80000000000 */
[----:B------:R-:W-:-:S04]  /*1100*/  FADD R10, R10, R21 ;  /* 0x000000150a0a7221 */ /* 0x000fc80000000000 */
[----:B------:R-:W-:Y:S01]  /*1110*/  FADD R10, R10, R23 ;  /* 0x000000170a0a7221 */ /* 0x000fe20000000000 */
[----:B0-----:R-:W-:-:S04]  /*1120*/  FMUL R9, R9, R12 ;  /* 0x0000000c09097220 */ /* 0x001fc80000400000 */
[----:B------:R-:W-:Y:S01]  /*1130*/  FADD R3, R10, R9 ;  /* 0x000000090a037221 */ /* 0x000fe20000000000 */
[----:B------:R1:W-:Y:S01]  /*1140*/  STG.E desc[UR12][R4.64+0xc], R9 ;  /* 0x00000c0904007986 */ /* 0x0003e2000c10190c */
[----:B------:R-:W-:Y:S05]  /*1150*/  BRA.U UP1, `(.L_x_13) ;  /* 0xfffffff901507547 */ /* 0x000fea000b83ffff */
.L_x_12:
[----:B------:R-:W-:Y:S05]  /*1160*/  BRA.U !UP0, `(.L_x_11) ;  /* 0x0000000508d87547 */ /* 0x000fea000b800000 */
[----:B------:R-:W2:Y:S01]  /*1170*/  LDCU UR5, c[0x0][0x394] ;  /* 0x00007280ff0577ac */ /* 0x000ea20008000800 */
[----:B------:R-:W-:Y:S02]  /*1180*/  UISETP.GE.U32.AND UP0, UPT, UR14, 0x4, UPT ;  /* 0x000000040e00788c */ /* 0x000fe4000bf06070 */
[----:B--2---:R-:W-:-:S04]  /*1190*/  ULOP3.LUT UR6, UR5, 0x3, URZ, 0xc0, !UPT ;  /* 0x0000000305067892 */ /* 0x004fc8000f8ec0ff */
[----:B------:R-:W-:-:S03]  /*11a0*/  UISETP.NE.AND UP1, UPT, UR6, URZ, UPT ;  /* 0x000000ff0600728c */ /* 0x000fc6000bf25270 */
[----:B------:R-:W-:Y:S08]  /*11b0*/  BRA.U !UP0, `(.L_x_14) ;  /* 0x0000000108e07547 */ /* 0x000ff0000b800000 */
[----:B-1----:R-:W1:Y:S01]  /*11c0*/  LDC.64 R4, c[0x0][0x380] ;  /* 0x0000e000ff047b82 */ /* 0x002e620000000a00 */
[----:B------:R-:W-:-:S05]  /*11d0*/  IADD3 R11, PT, PT, R2, UR4, RZ ;  /* 0x00000004020b7c10 */ /* 0x000fca000fffe0ff */
[----:B-1----:R-:W-:-:S05]  /*11e0*/  IMAD.WIDE R4, R11, 0x4, R4 ;  /* 0x000000040b047825 */ /* 0x002fca00078e0204 */
[----:B0-----:R-:W2:Y:S01]  /*11f0*/  LDG.E R7, desc[UR12][R4.64] ;  /* 0x0000000c04077981 */ /* 0x001ea2000c1e1900 */
[----:B------:R-:W-:Y:S01]  /*1200*/  HFMA2 R9, -RZ, RZ, 3.7421875, 0 ;  /* 0x437c0000ff097431 */ /* 0x000fe200000001ff */
[----:B------:R-:W-:Y:S01]  /*1210*/  MOV R8, 0x3bbb989d ;  /* 0x3bbb989d00087802 */ /* 0x000fe20000000f00 */
[----:B--2---:R-:W-:-:S04]  /*1220*/  FADD R13, R7, -R0 ;  /* 0x80000000070d7221 */ /* 0x004fc80000000000 */
[----:B------:R-:W-:-:S04]  /*1230*/  FFMA.SAT R6, R13, R8, 0.5 ;  /* 0x3f0000000d067423 */ /* 0x000fc80000002008 */
[----:B------:R-:W-:Y:S02]  /*1240*/  FFMA.RM R10, R6, R9, 12582913 ;  /* 0x4b400001060a7423 */ /* 0x000fe40000004009 */
[----:B------:R-:W0:Y:S02]  /*1250*/  LDC.64 R6, c[0x0][0x388] ;  /* 0x0000e200ff067b82 */ /* 0x000e240000000a00 */
[C---:B------:R-:W-:Y:S01]  /*1260*/  FADD R12, R10.reuse, -12583039 ;  /* 0xcb40007f0a0c7421 */ /* 0x040fe20000000000 */
[----:B------:R-:W-:-:S03]  /*1270*/  SHF.L.U32 R10, R10, 0x17, RZ ;  /* 0x000000170a0a7819 */ /* 0x000fc600000006ff */
[----:B------:R-:W-:-:S04]  /*1280*/  FFMA R12, R13, 1.4426950216293334961, -R12 ;  /* 0x3fb8aa3b0d0c7823 */ /* 0x000fc8000000080c */
[----:B------:R-:W-:-:S04]  /*1290*/  FFMA R12, R13, 1.925963033500011079e-08, R12 ;  /* 0x32a570600d0c7823 */ /* 0x000fc8000000000c */
[----:B------:R-:W1:Y:S01]  /*12a0*/  MUFU.EX2 R13, R12 ;  /* 0x0000000c000d7308 */ /* 0x000e620000000800 */
[----:B0-----:R-:W-:-:S04]  /*12b0*/  IMAD.WIDE R6, R11, 0x4, R6 ;  /* 0x000000040b067825 */ /* 0x001fc800078e0206 */
[----:B-1----:R-:W-:-:S05]  /*12c0*/  FMUL R10, R10, R13 ;  /* 0x0000000d0a0a7220 */ /* 0x002fca0000400000 */
[----:B------:R0:W-:Y:S04]  /*12d0*/  STG.E desc[UR12][R6.64], R10 ;  /* 0x0000000a06007986 */ /* 0x0001e8000c10190c */
[----:B------:R-:W2:Y:S02]  /*12e0*/  LDG.E R11, desc[UR12][R4.64+0x4] ;  /* 0x0000040c040b7981 */ /* 0x000ea4000c1e1900 */
[----:B--2---:R-:W-:-:S04]  /*12f0*/  FADD R11, R11, -R0 ;  /* 0x800000000b0b7221 */ /* 0x004fc80000000000 */
[----:B------:R-:W-:-:S04]  /*1300*/  FFMA.SAT R14, R11, R8, 0.5 ;  /* 0x3f0000000b0e7423 */ /* 0x000fc80000002008 */
[----:B------:R-:W-:-:S04]  /*1310*/  FFMA.RM R14, R14, R9, 12582913 ;  /* 0x4b4000010e0e7423 */ /* 0x000fc80000004009 */
[----:B------:R-:W-:-:S04]  /*1320*/  FADD R16, R14, -12583039 ;  /* 0xcb40007f0e107421 */ /* 0x000fc80000000000 */
[----:B------:R-:W-:-:S04]  /*1330*/  FFMA R16, R11, 1.4426950216293334961, -R16 ;  /* 0x3fb8aa3b0b107823 */ /* 0x000fc80000000810 */
[----:B------:R-:W-:Y:S01]  /*1340*/  FFMA R16, R11, 1.925963033500011079e-08, R16 ;  /* 0x32a570600b107823 */ /* 0x000fe20000000010 */
[----:B------:R-:W-:-:S05]  /*1350*/  SHF.L.U32 R11, R14, 0x17, RZ ;  /* 0x000000170e0b7819 */ /* 0x000fca00000006ff */
[----:B------:R-:W1:Y:S02]  /*1360*/  MUFU.EX2 R16, R16 ;  /* 0x0000001000107308 */ /* 0x000e640000000800 */
[----:B-1----:R-:W-:-:S05]  /*1370*/  FMUL R11, R11, R16 ;  /* 0x000000100b0b7220 */ /* 0x002fca0000400000 */
[----:B------:R2:W-:Y:S04]  /*1380*/  STG.E desc[UR12][R6.64+0x4], R11 ;  /* 0x0000040b06007986 */ /* 0x0005e8000c10190c */
[----:B------:R-:W3:Y:S02]  /*1390*/  LDG.E R13, desc[UR12][R4.64+0x8] ;  /* 0x0000080c040d7981 */ /* 0x000ee4000c1e1900 */
[----:B---3--:R-:W-:-:S04]  /*13a0*/  FADD R13, R13, -R0 ;  /* 0x800000000d0d7221 */ /* 0x008fc80000000000 */
[----:B------:R-:W-:-:S04]  /*13b0*/  FFMA.SAT R12, R13, R8, 0.5 ;  /* 0x3f0000000d0c7423 */ /* 0x000fc80000002008 */
[----:B------:R-:W-:-:S04]  /*13c0*/  FFMA.RM R12, R12, R9, 12582913 ;  /* 0x4b4000010c0c7423 */ /* 0x000fc80000004009 */
[C---:B------:R-:W-:Y:S01]  /*13d0*/  FADD R14, R12.reuse, -12583039 ;  /* 0xcb40007f0c0e7421 */ /* 0x040fe20000000000 */
[----:B------:R-:W-:-:S03]  /*13e0*/  SHF.L.U32 R12, R12, 0x17, RZ ;  /* 0x000000170c0c7819 */ /* 0x000fc600000006ff */
[----:B------:R-:W-:-:S04]  /*13f0*/  FFMA R14, R13, 1.4426950216293334961, -R14 ;  /* 0x3fb8aa3b0d0e7823 */ /* 0x000fc8000000080e */
[----:B------:R-:W-:-:S04]  /*1400*/  FFMA R14, R13, 1.925963033500011079e-08, R14 ;  /* 0x32a570600d0e7823 */ /* 0x000fc8000000000e */
[----:B------:R-:W1:Y:S02]  /*1410*/  MUFU.EX2 R13, R14 ;  /* 0x0000000e000d7308 */ /* 0x000e640000000800 */
[----:B-1----:R-:W-:-:S05]  /*1420*/  FMUL R13, R12, R13 ;  /* 0x0000000d0c0d7220 */ /* 0x002fca0000400000 */
[----:B------:R2:W-:Y:S04]  /*1430*/  STG.E desc[UR12][R6.64+0x8], R13 ;  /* 0x0000080d06007986 */ /* 0x0005e8000c10190c */
[----:B------:R-:W3:Y:S01]  /*1440*/  LDG.E R5, desc[UR12][R4.64+0xc] ;  /* 0x00000c0c04057981 */ /* 0x000ee2000c1e1900 */
[----:B0-----:R-:W-:Y:S01]  /*1450*/  FADD R10, R3, R10 ;  /* 0x0000000a030a7221 */ /* 0x001fe20000000000 */
[----:B------:R-:W-:-:S03]  /*1460*/  UIADD3 UR4, UPT, UPT, UR4, 0x4, URZ ;  /* 0x0000000404047890 */ /* 0x000fc6000fffe0ff */
[----:B------:R-:W-:-:S04]  /*1470*/  FADD R10, R10, R11 ;  /* 0x0000000b0a0a7221 */ /* 0x000fc80000000000 */
[----:B------:R-:W-:Y:S01]  /*1480*/  FADD R10, R10, R13 ;  /* 0x0000000d0a0a7221 */ /* 0x000fe20000000000 */
[----:B---3--:R-:W-:-:S04]  /*1490*/  FADD R15, R5, -R0 ;  /* 0x80000000050f7221 */ /* 0x008fc80000000000 */
[----:B------:R-:W-:-:S04]  /*14a0*/  FFMA.SAT R8, R15, R8, 0.5 ;  /* 0x3f0000000f087423 */ /* 0x000fc80000002008 */
[----:B------:R-:W-:-:S04]  /*14b0*/  FFMA.RM R8, R8, R9, 12582913 ;  /* 0x4b40000108087423 */ /* 0x000fc80000004009 */
[C---:B------:R-:W-:Y:S01]  /*14c0*/  FADD R12, R8.reuse, -12583039 ;  /* 0xcb40007f080c7421 */ /* 0x040fe20000000000 */
[----:B------:R-:W-:-:S03]  /*14d0*/  SHF.L.U32 R8, R8, 0x17, RZ ;  /* 0x0000001708087819 */ /* 0x000fc600000006ff */
[----:B------:R-:W-:-:S04]  /*14e0*/  FFMA R12, R15, 1.4426950216293334961, -R12 ;  /* 0x3fb8aa3b0f0c7823 */ /* 0x000fc8000000080c */
[----:B------:R-:W-:-:S04]  /*14f0*/  FFMA R12, R15, 1.925963033500011079e-08, R12 ;  /* 0x32a570600f0c7823 */ /* 0x000fc8000000000c */
[----:B------:R-:W0:Y:S02]  /*1500*/  MUFU.EX2 R9, R12 ;  /* 0x0000000c00097308 */ /* 0x000e240000000800 */
[----:B0-----:R-:W-:-:S04]  /*1510*/  FMUL R9, R8, R9 ;  /* 0x0000000908097220 */ /* 0x001fc80000400000 */
[----:B------:R-:W-:Y:S01]  /*1520*/  FADD R3, R10, R9 ;  /* 0x000000090a037221 */ /* 0x000fe20000000000 */
[----:B------:R2:W-:Y:S06]  /*1530*/  STG.E desc[UR12][R6.64+0xc], R9 ;  /* 0x00000c0906007986 */ /* 0x0005ec000c10190c */
.L_x_14:
[----:B------:R-:W-:Y:S05]  /*1540*/  BRA.U !UP1, `(.L_x_11) ;  /* 0x0000000109e07547 */ /* 0x000fea000b800000 */
[----:B------:R-:W-:Y:S02]  /*1550*/  UISETP.NE.AND UP0, UPT, UR6, 0x1, UPT ;  /* 0x000000010600788c */ /* 0x000fe4000bf05270 */
[----:B------:R-:W-:-:S04]  /*1560*/  ULOP3.LUT UR5, UR5, 0x1, URZ, 0xc0, !UPT ;  /* 0x0000000105057892 */ /* 0x000fc8000f8ec0ff */
[----:B------:R-:W-:-:S03]  /*1570*/  UISETP.NE.U32.AND UP1, UPT, UR5, 0x1, UPT ;  /* 0x000000010500788c */ /* 0x000fc6000bf25070 */
[----:B------:R-:W-:Y:S08]  /*1580*/  BRA.U !UP0, `(.L_x_15) ;  /* 0x0000000108807547 */ /* 0x000ff0000b800000 */
[----:B-1----:R-:W1:Y:S01]  /*1590*/  LDC.64 R4, c[0x0][0x380] ;  /* 0x0000e000ff047b82 */ /* 0x002e620000000a00 */
[----:B--2---:R-:W-:-:S05]  /*15a0*/  IADD3 R13, PT, PT, R2, UR4, RZ ;  /* 0x00000004020d7c10 */ /* 0x004fca000fffe0ff */
        /* <DEDUP_REMOVED lines=16> */
[----:B------:R-:W2:Y:S01]  /*16b0*/  LDG.E R5, desc[UR12][R4.64+0x4] ;  /* 0x0000040c04057981 */ /* 0x000ea2000c1e1900 */
[----:B------:R-:W-:Y:S01]  /*16c0*/  FADD R3, R3, R8 ;  /* 0x0000000803037221 */ /* 0x000fe20000000000 */
[----:B------:R-:W-:Y:S01]  /*16d0*/  UIADD3 UR4, UPT, UPT, UR4, 0x2, URZ ;  /* 0x0000000204047890 */ /* 0x000fe2000fffe0ff */
        /* <DEDUP_REMOVED lines=11> */
.L_x_15:
[----:B------:R-:W-:Y:S05]  /*1790*/  BRA.U UP1, `(.L_x_11) ;  /* 0x00000001014c7547 */ /* 0x000fea000b800000 */
[----:B-1----:R-:W1:Y:S01]  /*17a0*/  LDC.64 R4, c[0x0][0x380] ;  /* 0x0000e000ff047b82 */ /* 0x002e620000000a00 */
[----:B--23--:R-:W-:-:S05]  /*17b0*/  IADD3 R9, PT, PT, R2, UR4, RZ ;  /* 0x0000000402097c10 */ /* 0x00cfca000fffe0ff */
[----:B-1----:R-:W-:-:S06]  /*17c0*/  IMAD.WIDE R4, R9, 0x4, R4 ;  /* 0x0000000409047825 */ /* 0x002fcc00078e0204 */
        /* <DEDUP_REMOVED lines=10> */
[----:B------:R-:W-:-:S06]  /*1870*/  FFMA R11, R0, 1.925963033500011079e-08, R11 ;  /* 0x32a57060000b7823 */ /* 0x000fcc000000000b */
[----:B------:R-:W1:Y:S01]  /*1880*/  MUFU.EX2 R11, R11 ;  /* 0x0000000b000b7308 */ /* 0x000e620000000800 */
[----:B0-----:R-:W-:-:S04]  /*1890*/  IMAD.WIDE R4, R9, 0x4, R6 ;  /* 0x0000000409047825 */ /* 0x001fc800078e0206 */
[----:B-1----:R-:W-:-:S04]  /*18a0*/  FMUL R8, R8, R11 ;  /* 0x0000000b08087220 */ /* 0x002fc80000400000 */
[----:B------:R-:W-:Y:S01]  /*18b0*/  FADD R3, R3, R8 ;  /* 0x0000000803037221 */ /* 0x000fe20000000000 */
[----:B------:R4:W-:Y:S06]  /*18c0*/  STG.E desc[UR12][R4.64], R8 ;  /* 0x0000000804007986 */ /* 0x0009ec000c10190c */
.L_x_11:
[----:B------:R-:W5:Y:S02]  /*18d0*/  LDC R0, c[0x0][0x394] ;  /* 0x0000e500ff007b82 */ /* 0x000f640000000800 */
[----:B-----5:R-:W-:-:S13]  /*18e0*/  ISETP.GE.AND P0, PT, R0, 0x1, PT ;  /* 0x000000010000780c */ /* 0x020fda0003f06270 */
[----:B0-----:R-:W-:Y:S05]  /*18f0*/  @!P0 EXIT ;  /* 0x000000000000894d */ /* 0x001fea0003800000 */
[C---:B------:R-:W-:Y:S02]  /*1900*/  ISETP.GE.U32.AND P0, PT, R0.reuse, 0x10, PT ;  /* 0x000000100000780c */ /* 0x040fe40003f06070 */
[----:B-12---:R-:W-:Y:S02]  /*1910*/  LOP3.LUT R11, R0, 0xf, RZ, 0xc0, !PT ;  /* 0x0000000f000b7812 */ /* 0x006fe400078ec0ff */
[----:B---3--:R-:W-:-:S09]  /*1920*/  MOV R7, RZ ;  /* 0x000000ff00077202 */ /* 0x008fd20000000f00 */
[----:B------:R-:W-:Y:S05]  /*1930*/  @!P0 BRA `(.L_x_16) ;  /* 0x0000001000108947 */ /* 0x000fea0003800000 */
[----:B------:R-:W0:Y:S01]  /*1940*/  LDCU.64 UR4, c[0x0][0x388] ;  /* 0x00007100ff0477ac */ /* 0x000e220008000a00 */
[----:B------:R-:W-:Y:S02]  /*1950*/  LOP3.LUT R7, R0, 0x7ffffff0, RZ, 0xc0, !PT ;  /* 0x7ffffff000077812 */ /* 0x000fe400078ec0ff */
[----:B------:R-:W-:Y:S02]  /*1960*/  MOV R6, R2 ;  /* 0x0000000200067202 */ /* 0x000fe40000000f00 */
[----:B----4-:R-:W-:Y:S01]  /*1970*/  IADD3 R8, PT, PT, -R7, RZ, RZ ;  /* 0x000000ff07087210 */ /* 0x010fe20007ffe1ff */
[----:B0-----:R-:W-:-:S04]  /*1980*/  UIADD3 UR4, UP0, UPT, UR4, 0x20, URZ ;  /* 0x0000002004047890 */ /* 0x001fc8000ff1e0ff */
[----:B------:R-:W-:-:S12]  /*1990*/  UIADD3.X UR5, UPT, UPT, URZ, UR5, URZ, UP0, !UPT ;  /* 0x00000005ff057290 */ /* 0x000fd800087fe4ff */
.L_x_49:
[----:B0-----:R-:W-:Y:S02]  /*19a0*/  MOV R4, UR4 ;  /* 0x0000000400047c02 */ /* 0x001fe40008000f00 */
[----:B------:R-:W-:-:S03]  /*19b0*/  MOV R5, UR5 ;  /* 0x0000000500057c02 */ /* 0x000fc60008000f00 */
[----:B------:R-:W-:-:S05]  /*19c0*/  IMAD.WIDE R4, R6, 0x4, R4 ;  /* 0x0000000406047825 */ /* 0x000fca00078e0204 */
[----:B------:R-:W2:Y:S01]  /*19d0*/  LDG.E R0, desc[UR12][R4.64+-0x20] ;  /* 0xffffe00c04007981 */ /* 0x000ea2000c1e1900 */
[----:B------:R-:W0:Y:S01]  /*19e0*/  MUFU.RCP R10, R3 ;  /* 0x00000003000a7308 */ /* 0x000e220000001000 */
[----:B------:R-:W-:Y:S01]  /*19f0*/  IADD3 R8, PT, PT, R8, 0x10, RZ ;  /* 0x0000001008087810 */ /* 0x000fe20007ffe0ff */
[----:B------:R-:W-:Y:S03]  /*1a00*/  BSSY.RECONVERGENT B2, `(.L_x_17) ;  /* 0x000000b000027945 */ /* 0x000fe60003800200 */
[----:B------:R-:W-:Y:S01]  /*1a10*/  ISETP.NE.AND P2, PT, R8, RZ, PT ;  /* 0x000000ff0800720c */ /* 0x000fe20003f45270 */
[----:B0-----:R-:W-:-:S04]  /*1a20*/  FFMA R9, R10, -R3, 1 ;  /* 0x3f8000000a097423 */ /* 0x001fc80000000803 */
[----:B------:R-:W-:Y:S01]  /*1a30*/  FFMA R9, R10, R9, R10 ;  /* 0x000000090a097223 */ /* 0x000fe2000000000a */
[----:B--2---:R-:W0:Y:S03]  /*1a40*/  FCHK P0, R0, R3 ;  /* 0x0000000300007302 */ /* 0x004e260000000000 */
[----:B------:R-:W-:-:S04]  /*1a50*/  FFMA R10, R0, R9, RZ ;  /* 0x00000009000a7223 */ /* 0x000fc800000000ff */
[----:B------:R-:W-:-:S04]  /*1a60*/  FFMA R12, R10, -R3, R0 ;  /* 0x800000030a0c7223 */ /* 0x000fc80000000000 */
[----:B------:R-:W-:Y:S01]  /*1a70*/  FFMA R9, R9, R12, R10 ;  /* 0x0000000c09097223 */ /* 0x000fe2000000000a */
[----:B0-----:R-:W-:Y:S06]  /*1a80*/  @!P0 BRA `(.L_x_18) ;  /* 0x0000000000088947 */ /* 0x001fec0003800000 */
[----:B------:R-:W-:-:S07]  /*1a90*/  MOV R12, 0x1ab0 ;  /* 0x00001ab0000c7802 */ /* 0x000fce0000000f00 */
[----:B------:R-:W-:Y:S05]  /*1aa0*/  CALL.REL.NOINC `($__internal_0_$__cuda_sm3x_div_rn_noftz_f32_slowpath) ;  /* 0x0000001c00547944 */ /* 0x000fea0003c00000 */
.L_x_18:
[----:B------:R-:W-:Y:S05]  /*1ab0*/  BSYNC.RECONVERGENT B2 ;  /* 0x0000000000027941 */ /* 0x000fea0003800200 */
.L_x_17:
[----:B------:R-:W2:Y:S01]  /*1ac0*/  LDG.E R15, desc[UR12][R4.64+-0x1c] ;  /* 0xffffe40c040f7981 */ /* 0x000ea2000c1e1900 */
[----:B------:R-:W0:Y:S01]  /*1ad0*/  MUFU.RCP R0, R3 ;  /* 0x0000000300007308 */ /* 0x000e220000001000 */
[----:B------:R-:W-:Y:S02]  /*1ae0*/  BSSY.RECONVERGENT B2, `(.L_x_19) ;  /* 0x000000d000027945 */ /* 0x000fe40003800200 */
[----:B------:R1:W-:Y:S01]  /*1af0*/  STG.E desc[UR12][R4.64+-0x20], R9 ;  /* 0xffffe00904007986 */ /* 0x0003e2000c10190c */
[----:B0-----:R-:W-:-:S04]  /*1b00*/  FFMA R13, R0, -R3, 1 ;  /* 0x3f800000000d7423 */ /* 0x001fc80000000803 */
[----:B------:R-:W-:Y:S01]  /*1b10*/  FFMA R0, R0, R13, R0 ;  /* 0x0000000d00007223 */ /* 0x000fe20000000000 */
[----:B--2---:R-:W0:Y:S03]  /*1b20*/  FCHK P0, R15, R3 ;  /* 0x000000030f007302 */ /* 0x004e260000000000 */
[----:B------:R-:W-:-:S04]  /*1b30*/  FFMA R10, R0, R15, RZ ;  /* 0x0000000f000a7223 */ /* 0x000fc800000000ff */
[----:B------:R-:W-:-:S04]  /*1b40*/  FFMA R13, R10, -R3, R15 ;  /* 0x800000030a0d7223 */ /* 0x000fc8000000000f */
[----:B------:R-:W-:Y:S01]  /*1b50*/  FFMA R13, R0, R13, R10 ;  /* 0x0000000d000d7223 */ /* 0x000fe2000000000a */
[----:B01----:R-:W-:Y:S06]  /*1b60*/  @!P0 BRA `(.L_x_20) ;  /* 0x0000000000108947 */ /* 0x003fec0003800000 */
[----:B------:R-:W-:Y:S02]  /*1b70*/  MOV R0, R15 ;  /* 0x0000000f00007202 */ /* 0x000fe40000000f00 */
[----:B------:R-:W-:-:S07]  /*1b80*/  MOV R12, 0x1ba0 ;  /* 0x00001ba0000c7802 */ /* 0x000fce0000000f00 */
[----:B------:R-:W-:Y:S05]  /*1b90*/  CALL.REL.NOINC `($__internal_0_$__cuda_sm3x_div_rn_noftz_f32_slowpath) ;  /* 0x0000001c00187944 */ /* 0x000fea0003c00000 */
[----:B------:R-:W-:-:S07]  /*1ba0*/  MOV R13, R9 ;  /* 0x00000009000d7202 */ /* 0x000fce0000000f00 */
.L_x_20:
[----:B------:R-:W-:Y:S05]  /*1bb0*/  BSYNC.RECONVERGENT B2 ;  /* 0x0000000000027941 */ /* 0x000fea0003800200 */
.L_x_19:
        /* <DEDUP_REMOVED lines=14> */
.L_x_22:
[----:B------:R-:W-:Y:S05]  /*1ca0*/  BSYNC.RECONVERGENT B2 ;  /* 0x0000000000027941 */ /* 0x000fea0003800200 */
.L_x_21:
        /* <DEDUP_REMOVED lines=15> */
.L_x_24:
[----:B------:R-:W-:Y:S05]  /*1da0*/  BSYNC.RECONVERGENT B2 ;  /* 0x0000000000027941 */ /* 0x000fea0003800200 */
.L_x_23:
        /* <DEDUP_REMOVED lines=14> */
.L_x_26:
[----:B------:R-:W-:Y:S05]  /*1e90*/  BSYNC.RECONVERGENT B2 ;  /* 0x0000000000027941 */ /* 0x000fea0003800200 */
.L_x_25:
        /* <DEDUP_REMOVED lines=15> */
.L_x_28:
[----:B------:R-:W-:Y:S05]  /*1f90*/  BSYNC.RECONVERGENT B2 ;  /* 0x0000000000027941 */ /* 0x000fea0003800200 */
.L_x_27:
        /* <DEDUP_REMOVED lines=14> */
.L_x_30:
[----:B------:R-:W-:Y:S05]  /*2080*/  BSYNC.RECONVERGENT B2 ;  /* 0x0000000000027941 */ /* 0x000fea0003800200 */
.L_x_29:
        /* <DEDUP_REMOVED lines=15> */
.L_x_32:
[----:B------:R-:W-:Y:S05]  /*2180*/  BSYNC.RECONVERGENT B2 ;  /* 0x0000000000027941 */ /* 0x000fea0003800200 */
.L_x_31:
        /* <DEDUP_REMOVED lines=14> */
.L_x_34:
[----:B------:R-:W-:Y:S05]  /*2270*/  BSYNC.RECONVERGENT B2 ;  /* 0x0000000000027941 */ /* 0x000fea0003800200 */
.L_x_33:
        /* <DEDUP_REMOVED lines=15> */
.L_x_36:
[----:B------:R-:W-:Y:S05]  /*2370*/  BSYNC.RECONVERGENT B2 ;  /* 0x0000000000027941 */ /* 0x000fea0003800200 */
.L_x_35:
        /* <DEDUP_REMOVED lines=14> */
.L_x_38:
[----:B------:R-:W-:Y:S05]  /*2460*/  BSYNC.RECONVERGENT B2 ;  /* 0x0000000000027941 */ /* 0x000fea0003800200 */
.L_x_37:
        /* <DEDUP_REMOVED lines=15> */
.L_x_40:
[----:B------:R-:W-:Y:S05]  /*2560*/  BSYNC.RECONVERGENT B2 ;  /* 0x0000000000027941 */ /* 0x000fea0003800200 */
.L_x_39:
        /* <DEDUP_REMOVED lines=14> */
.L_x_42:
[----:B------:R-:W-:Y:S05]  /*2650*/  BSYNC.RECONVERGENT B2 ;  /* 0x0000000000027941 */ /* 0x000fea0003800200 */
.L_x_41:
        /* <DEDUP_REMOVED lines=15> */
.L_x_44:
[----:B------:R-:W-:Y:S05]  /*2750*/  BSYNC.RECONVERGENT B2 ;  /* 0x0000000000027941 */ /* 0x000fea0003800200 */
.L_x_43:
        /* <DEDUP_REMOVED lines=14> */
.L_x_46:
[----:B------:R-:W-:Y:S05]  /*2840*/  BSYNC.RECONVERGENT B2 ;  /* 0x0000000000027941 */ /* 0x000fea0003800200 */
.L_x_45:
        /* <DEDUP_REMOVED lines=15> */
.L_x_48:
[----:B------:R-:W-:Y:S05]  /*2940*/  BSYNC.RECONVERGENT B2 ;  /* 0x0000000000027941 */ /* 0x000fea0003800200 */
.L_x_47:
[----:B------:R0:W-:Y:S01]  /*2950*/  STG.E desc[UR12][R4.64+0x1c], R13 ;  /* 0x00001c0d04007986 */ /* 0x0001e2000c10190c */
[----:B------:R-:W-:Y:S01]  /*2960*/  IADD3 R6, PT, PT, R6, 0x10, RZ ;  /* 0x0000001006067810 */ /* 0x000fe20007ffe0ff */
[----:B------:R-:W-:Y:S06]  /*2970*/  @P2 BRA `(.L_x_49) ;  /* 0xfffffff000082947 */ /* 0x000fec000383ffff */
.L_x_16:
[----:B------:R-:W-:-:S13]  /*2980*/  ISETP.NE.AND P0, PT, R11, RZ, PT ;  /* 0x000000ff0b00720c */ /* 0x000fda0003f05270 */
[----:B------:R-:W-:Y:S05]  /*2990*/  @!P0 EXIT ;  /* 0x000000000000894d */ /* 0x000fea0003800000 */
[----:B------:R-:W1:Y:S01]  /*29a0*/  LDCU UR4, c[0x0][0x394] ;  /* 0x00007280ff0477ac */ /* 0x000e620008000800 */
[----:B------:R-:W-:Y:S01]  /*29b0*/  ISETP.GE.U32.AND P0, PT, R11, 0x8, PT ;  /* 0x000000080b00780c */ /* 0x000fe20003f06070 */
[----:B-1----:R-:W-:-:S12]  /*29c0*/  ULOP3.LUT UR4, UR4, 0x7, URZ, 0xc0, !UPT ;  /* 0x0000000704047892 */ /* 0x002fd8000f8ec0ff */
[----:B------:R-:W-:Y:S05]  /*29d0*/  @!P0 BRA `(.L_x_50) ;  /* 0x0000000800008947 */ /* 0x000fea0003800000 */
[----:B0---4-:R-:W0:Y:S01]  /*29e0*/  LDC.64 R4, c[0x0][0x388] ;  /* 0x0000e200ff047b82 */ /* 0x011e220000000a00 */
[----:B------:R-:W-:-:S05]  /*29f0*/  IADD3 R9, PT, PT, R2, R7, RZ ;  /* 0x0000000702097210 */ /* 0x000fca0007ffe0ff */
[----:B0-----:R-:W-:-:S05]  /*2a00*/  IMAD.WIDE R4, R9, 0x4, R4 ;  /* 0x0000000409047825 */ /* 0x001fca00078e0204 */
[----:B------:R-:W2:Y:S01]  /*2a10*/  LDG.E R11, desc[UR12][R4.64] ;  /* 0x0000000c040b7981 */ /* 0x000ea2000c1e1900 */
[----:B------:R-:W0:Y:S01]  /*2a20*/  MUFU.RCP R0, R3 ;  /* 0x0000000300007308 */ /* 0x000e220000001000 */
[----:B------:R-:W-:Y:S01]  /*2a30*/  BSSY.RECONVERGENT B2, `(.L_x_51) ;  /* 0x000000b000027945 */ /* 0x000fe20003800200 */
[----:B0-----:R-:W-:-:S04]  /*2a40*/  FFMA R9, R0, -R3, 1 ;  /* 0x3f80000000097423 */ /* 0x001fc80000000803 */
[----:B------:R-:W-:Y:S02]  /*2a50*/  FFMA R0, R0, R9, R0 ;  /* 0x0000000900007223 */ /* 0x000fe40000000000 */
[----:B--2---:R-:W0:Y:S02]  /*2a60*/  FCHK P0, R11, R3 ;  /* 0x000000030b007302 */ /* 0x004e240000000000 */
[----:B------:R-:W-:-:S04]  /*2a70*/  FFMA R6, R0, R11, RZ ;  /* 0x0000000b00067223 */ /* 0x000fc800000000ff */
[----:B------:R-:W-:-:S04]  /*2a80*/  FFMA R9, R6, -R3, R11 ;  /* 0x8000000306097223 */ /* 0x000fc8000000000b */
[----:B------:R-:W-:Y:S01]  /*2a90*/  FFMA R9, R0, R9, R6 ;  /* 0x0000000900097223 */ /* 0x000fe20000000006 */
[----:B0-----:R-:W-:Y:S06]  /*2aa0*/  @!P0 BRA `(.L_x_52) ;  /* 0x00000000000c8947 */ /* 0x001fec0003800000 */
[----:B------:R-:W-:Y:S02]  /*2ab0*/  MOV R0, R11 ;  /* 0x0000000b00007202 */ /* 0x000fe40000000f00 */
[----:B------:R-:W-:-:S07]  /*2ac0*/  MOV R12, 0x2ae0 ;  /* 0x00002ae0000c7802 */ /* 0x000fce0000000f00 */
[----:B------:R-:W-:Y:S05]  /*2ad0*/  CALL.REL.NOINC `($__internal_0_$__cuda_sm3x_div_rn_noftz_f32_slowpath) ;  /* 0x0000000c00487944 */ /* 0x000fea0003c00000 */
.L_x_52:
[----:B------:R-:W-:Y:S05]  /*2ae0*/  BSYNC.RECONVERGENT B2 ;  /* 0x0000000000027941 */ /* 0x000fea0003800200 */
.L_x_51:
        /* <DEDUP_REMOVED lines=15> */
.L_x_54:
[----:B------:R-:W-:Y:S05]  /*2be0*/  BSYNC.RECONVERGENT B2 ;  /* 0x0000000000027941 */ /* 0x000fea0003800200 */
.L_x_53:
        /* <DEDUP_REMOVED lines=14> */
.L_x_56:
[----:B------:R-:W-:Y:S05]  /*2cd0*/  BSYNC.RECONVERGENT B2 ;  /* 0x0000000000027941 */ /* 0x000fea0003800200 */
.L_x_55:
        /* <DEDUP_REMOVED lines=15> */
.L_x_58:
[----:B------:R-:W-:Y:S05]  /*2dd0*/  BSYNC.RECONVERGENT B2 ;  /* 0x0000000000027941 */ /* 0x000fea0003800200 */
.L_x_57:
        /* <DEDUP_REMOVED lines=14> */
.L_x_60:
[----:B------:R-:W-:Y:S05]  /*2ec0*/  BSYNC.RECONVERGENT B2 ;  /* 0x0000000000027941 */ /* 0x000fea0003800200 */
.L_x_59:
        /* <DEDUP_REMOVED lines=15> */
.L_x_62:
[----:B------:R-:W-:Y:S05]  /*2fc0*/  BSYNC.RECONVERGENT B2 ;  /* 0x0000000000027941 */ /* 0x000fea0003800200 */
.L_x_61:
        /* <DEDUP_REMOVED lines=14> */
.L_x_64:
[----:B------:R-:W-:Y:S05]  /*30b0*/  BSYNC.RECONVERGENT B2 ;  /* 0x0000000000027941 */ /* 0x000fea0003800200 */
.L_x_63:
        /* <DEDUP_REMOVED lines=15> */
.L_x_66:
[----:B------:R-:W-:Y:S05]  /*31b0*/  BSYNC.RECONVERGENT B2 ;  /* 0x0000000000027941 */ /* 0x000fea0003800200 */
.L_x_65:
[----:B------:R1:W-:Y:S01]  /*31c0*/  STG.E desc[UR12][R4.64+0x1c], R11 ;  /* 0x00001c0b04007986 */ /* 0x0003e2000c10190c */
[----:B------:R-:W-:-:S07]  /*31d0*/  IADD3 R7, PT, PT, R7, 0x8, RZ ;  /* 0x0000000807077810 */ /* 0x000fce0007ffe0ff */
.L_x_50:
[----:B------:R-:W-:-:S13]  /*31e0*/  ISETP.NE.AND P0, PT, RZ, UR4, PT ;  /* 0x00000004ff007c0c */ /* 0x000fda000bf05270 */
[----:B------:R-:W-:Y:S05]  /*31f0*/  @!P0 EXIT ;  /* 0x000000000000894d */ /* 0x000fea0003800000 */
[----:B------:R-:W2:Y:S01]  /*3200*/  LDCU UR5, c[0x0][0x394] ;  /* 0x00007280ff0577ac */ /* 0x000ea20008000800 */
[----:B------:R-:W-:Y:S02]  /*3210*/  UISETP.GE.U32.AND UP0, UPT, UR4, 0x4, UPT ;  /* 0x000000040400788c */ /* 0x000fe4000bf06070 */
[----:B--2---:R-:W-:-:S07]  /*3220*/  ULOP3.LUT UR5, UR5, 0x3, URZ, 0xc0, !UPT ;  /* 0x0000000305057892 */ /* 0x004fce000f8ec0ff */
[----:B------:R-:W-:Y:S05]  /*3230*/  BRA.U !UP0, `(.L_x_67) ;  /* 0x0000000508087547 */ /* 0x000fea000b800000 */
[----:B01--4-:R-:W0:Y:S01]  /*3240*/  LDC.64 R4, c[0x0][0x388] ;  /* 0x0000e200ff047b82 */ /* 0x013e220000000a00 */
        /* <DEDUP_REMOVED lines=15> */
.L_x_69:
[----:B------:R-:W-:Y:S05]  /*3340*/  BSYNC.RECONVERGENT B2 ;  /* 0x0000000000027941 */ /* 0x000fea0003800200 */
.L_x_68:
        /* <DEDUP_REMOVED lines=15> */
.L_x_71:
[----:B------:R-:W-:Y:S05]  /*3440*/  BSYNC.RECONVERGENT B2 ;  /* 0x0000000000027941 */ /* 0x000fea0003800200 */
.L_x_70:
        /* <DEDUP_REMOVED lines=14> */
.L_x_73:
[----:B------:R-:W-:Y:S05]  /*3530*/  BSYNC.RECONVERGENT B2 ;  /* 0x0000000000027941 */ /* 0x000fea0003800200 */
.L_x_72:
        /* <DEDUP_REMOVED lines=15> */
.L_x_75:
[----:B------:R-:W-:Y:S05]  /*3630*/  BSYNC.RECONVERGENT B2 ;  /* 0x0000000000027941 */ /* 0x000fea0003800200 */
.L_x_74:
[----:B------:R2:W-:Y:S01]  /*3640*/  STG.E desc[UR12][R4.64+0xc], R11 ;  /* 0x00000c0b04007986 */ /* 0x0005e2000c10190c */
[----:B------:R-:W-:-:S07]  /*3650*/  IADD3 R7, PT, PT, R7, 0x4, RZ ;  /* 0x0000000407077810 */ /* 0x000fce0007ffe0ff */
.L_x_67:
[----:B------:R-:W-:-:S13]  /*3660*/  ISETP.NE.AND P0, PT, RZ, UR5, PT ;  /* 0x00000005ff007c0c */ /* 0x000fda000bf05270 */
[----:B------:R-:W-:Y:S05]  /*3670*/  @!P0 EXIT ;  /* 0x000000000000894d */ /* 0x000fea0003800000 */
[----:B012-4-:R-:W0:Y:S01]  /*3680*/  LDC.64 R4, c[0x0][0x388] ;  /* 0x0000e200ff047b82 */ /* 0x017e220000000a00 */
[----:B------:R-:W-:Y:S01]  /*3690*/  IADD3 R11, PT, PT, R2, R7, RZ ;  /* 0x00000007020b7210 */ /* 0x000fe20007ffe0ff */
[----:B------:R-:W-:-:S12]  /*36a0*/  UIADD3 UR4, UPT, UPT, -UR5, URZ, URZ ;  /* 0x000000ff05047290 */ /* 0x000fd8000fffe1ff */
.L_x_78:
[----:B01----:R-:W-:-:S05]  /*36b0*/  IMAD.WIDE R6, R11, 0x4, R4 ;  /* 0x000000040b067825 */ /* 0x003fca00078e0204 */
[----:B------:R-:W2:Y:S01]  /*36c0*/  LDG.E R13, desc[UR12][R6.64] ;  /* 0x0000000c060d7981 */ /* 0x000ea2000c1e1900 */
[----:B------:R-:W0:Y:S01]  /*36d0*/  MUFU.RCP R0, R3 ;  /* 0x0000000300007308 */ /* 0x000e220000001000 */
[----:B------:R-:W-:Y:S01]  /*36e0*/  UIADD3 UR4, UPT, UPT, UR4, 0x1, URZ ;  /* 0x0000000104047890 */ /* 0x000fe2000fffe0ff */
[----:B------:R-:W-:Y:S03]  /*36f0*/  BSSY.RECONVERGENT B2, `(.L_x_76) ;  /* 0x000000c000027945 */ /* 0x000fe60003800200 */
[----:B------:R-:W-:Y:S01]  /*3700*/  UISETP.NE.AND UP0, UPT, UR4, URZ, UPT ;  /* 0x000000ff0400728c */ /* 0x000fe2000bf05270 */
[----:B0-----:R-:W-:-:S04]  /*3710*/  FFMA R9, R0, -R3, 1 ;  /* 0x3f80000000097423 */ /* 0x001fc80000000803 */
[----:B------:R-:W-:Y:S01]  /*3720*/  FFMA R0, R0, R9, R0 ;  /* 0x0000000900007223 */ /* 0x000fe20000000000 */
[----:B--2---:R-:W0:Y:S03]  /*3730*/  FCHK P0, R13, R3 ;  /* 0x000000030d007302 */ /* 0x004e260000000000 */
[----:B------:R-:W-:-:S04]  /*3740*/  FFMA R2, R0, R13, RZ ;  /* 0x0000000d00027223 */ /* 0x000fc800000000ff */
[----:B------:R-:W-:-:S04]  /*3750*/  FFMA R9, R2, -R3, R13 ;  /* 0x8000000302097223 */ /* 0x000fc8000000000d */
[----:B------:R-:W-:Y:S01]  /*3760*/  FFMA R9, R0, R9, R2 ;  /* 0x0000000900097223 */ /* 0x000fe20000000002 */
[----:B0-----:R-:W-:Y:S06]  /*3770*/  @!P0 BRA `(.L_x_77) ;  /* 0x00000000000c8947 */ /* 0x001fec0003800000 */
[----:B------:R-:W-:Y:S02]  /*3780*/  MOV R0, R13 ;  /* 0x0000000d00007202 */ /* 0x000fe40000000f00 */
[----:B------:R-:W-:-:S07]  /*3790*/  MOV R12, 0x37b0 ;  /* 0x000037b0000c7802 */ /* 0x000fce0000000f00 */
[----:B------:R-:W-:Y:S05]  /*37a0*/  CALL.REL.NOINC `($__internal_0_$__cuda_sm3x_div_rn_noftz_f32_slowpath) ;  /* 0x0000000000147944 */ /* 0x000fea0003c00000 */
.L_x_77:
[----:B------:R-:W-:Y:S05]  /*37b0*/  BSYNC.RECONVERGENT B2 ;  /* 0x0000000000027941 */ /* 0x000fea0003800200 */
.L_x_76:
[----:B------:R1:W-:Y:S01]  /*37c0*/  STG.E desc[UR12][R6.64], R9 ;  /* 0x0000000906007986 */ /* 0x0003e2000c10190c */
[----:B------:R-:W-:Y:S01]  /*37d0*/  IADD3 R11, PT, PT, R11, 0x1, RZ ;  /* 0x000000010b0b7810 */ /* 0x000fe20007ffe0ff */
[----:B------:R-:W-:Y:S06]  /*37e0*/  BRA.U UP0, `(.L_x_78) ;  /* 0xfffffffd00b07547 */ /* 0x000fec000b83ffff */
[----:B------:R-:W-:Y:S05]  /*37f0*/  EXIT ;  /* 0x000000000000794d */ /* 0x000fea0003800000 */
        .weak           $__internal_0_$__cuda_sm3x_div_rn_noftz_f32_slowpath
        .type           $__internal_0_$__cuda_sm3x_div_rn_noftz_f32_slowpath,@function
        .size           $__internal_0_$__cuda_sm3x_div_rn_noftz_f32_slowpath,(.L_x_98 - $__internal_0_$__cuda_sm3x_div_rn_noftz_f32_slowpath)
$__internal_0_$__cuda_sm3x_div_rn_noftz_f32_slowpath:
[----:B------:R-:W-:Y:S01]  /*3800*/  SHF.R.U32.HI R10, RZ, 0x17, R3 ;  /* 0x00000017ff0a7819 */ /* 0x000fe20000011603 */
[----:B------:R-:W-:Y:S01]  /*3810*/  BSSY.RECONVERGENT B0, `(.L_x_79) ;  /* 0x0000063000007945 */ /* 0x000fe20003800200 */
[----:B------:R-:W-:Y:S02]  /*3820*/  SHF.R.U32.HI R13, RZ, 0x17, R0 ;  /* 0x00000017ff0d7819 */ /* 0x000fe40000011600 */
[----:B------:R-:W-:Y:S02]  /*3830*/  LOP3.LUT R10, R10, 0xff, RZ, 0xc0, !PT ;  /* 0x000000ff0a0a7812 */ /* 0x000fe400078ec0ff */
[----:B------:R-:W-:Y:S02]  /*3840*/  LOP3.LUT R13, R13, 0xff, RZ, 0xc0, !PT ;  /* 0x000000ff0d0d7812 */ /* 0x000fe400078ec0ff */
[----:B------:R-:W-:Y:S02]  /*3850*/  IADD3 R16, PT, PT, R10, -0x1, RZ ;  /* 0xffffffff0a107810 */ /* 0x000fe40007ffe0ff */
[----:B------:R-:W-:-:S02]  /*3860*/  IADD3 R14, PT, PT, R13, -0x1, RZ ;  /* 0xffffffff0d0e7810 */ /* 0x000fc40007ffe0ff */
[----:B------:R-:W-:Y:S02]  /*3870*/  ISETP.GT.U32.AND P0, PT, R16, 0xfd, PT ;  /* 0x000000fd1000780c */ /* 0x000fe40003f04070 */
[----:B------:R-:W-:Y:S02]  /*3880*/  MOV R15, R3 ;  /* 0x00000003000f7202 */ /* 0x000fe40000000f00 */
[----:B------:R-:W-:-:S13]  /*3890*/  ISETP.GT.U32.OR P0, PT, R14, 0xfd, P0 ;  /* 0x000000fd0e00780c */ /* 0x000fda0000704470 */
[----:B------:R-:W-:Y:S01]  /*38a0*/  @!P0 MOV R9, RZ ;  /* 0x000000ff00098202 */ /* 0x000fe20000000f00 */
[----:B------:R-:W-:Y:S06]  /*38b0*/  @!P0 BRA `(.L_x_80) ;  /* 0x00000000005c8947 */ /* 0x000fec0003800000 */
[----:B------:R-:W-:Y:S02]  /*38c0*/  FSETP.GTU.FTZ.AND P0, PT, |R0|, +INF , PT ;  /* 0x7f8000000000780b */ /* 0x000fe40003f1c200 */
[----:B------:R-:W-:-:S04]  /*38d0*/  FSETP.GTU.FTZ.AND P1, PT, |R3|, +INF , PT ;  /* 0x7f8000000300780b */ /* 0x000fc80003f3c200 */
[----:B------:R-:W-:-:S13]  /*38e0*/  PLOP3.LUT P0, PT, P0, P1, PT, 0xf8, 0x8f ;  /* 0x00000000008f781c */ /* 0x000fda0000703f70 */
[----:B------:R-:W-:Y:S05]  /*38f0*/  @P0 BRA `(.L_x_81) ;  /* 0x00000004004c0947 */ /* 0x000fea0003800000 */
[----:B------:R-:W-:-:S13]  /*3900*/  LOP3.LUT P0, RZ, R15, 0x7fffffff, R0, 0xc8, !PT ;  /* 0x7fffffff0fff7812 */ /* 0x000fda000780c800 */
[----:B------:R-:W-:Y:S05]  /*3910*/  @!P0 BRA `(.L_x_82) ;  /* 0x00000004003c8947 */ /* 0x000fea0003800000 */
[C---:B------:R-:W-:Y:S02]  /*3920*/  FSETP.NEU.FTZ.AND P3, PT, |R0|.reuse, +INF , PT ;  /* 0x7f8000000000780b */ /* 0x040fe40003f7d200 */
[----:B------:R-:W-:Y:S02]  /*3930*/  FSETP.NEU.FTZ.AND P1, PT, |R3|, +INF , PT ;  /* 0x7f8000000300780b */ /* 0x000fe40003f3d200 */
[----:B------:R-:W-:-:S11]  /*3940*/  FSETP.NEU.FTZ.AND P0, PT, |R0|, +INF , PT ;  /* 0x7f8000000000780b */ /* 0x000fd60003f1d200 */
[----:B------:R-:W-:Y:S05]  /*3950*/  @!P1 BRA !P3, `(.L_x_82) ;  /* 0x00000004002c9947 */ /* 0x000fea0005800000 */
[----:B------:R-:W-:-:S04]  /*3960*/  LOP3.LUT P3, RZ, R0, 0x7fffffff, RZ, 0xc0, !PT ;  /* 0x7fffffff00ff7812 */ /* 0x000fc8000786c0ff */
[----:B------:R-:W-:-:S13]  /*3970*/  PLOP3.LUT P1, PT, P1, P3, PT, 0x2f, 0xf2 ;  /* 0x0000000000f2781c */ /* 0x000fda0000f26577 */
[----:B------:R-:W-:Y:S05]  /*3980*/  @P1 BRA `(.L_x_83) ;  /* 0x0000000400181947 */ /* 0x000fea0003800000 */
[----:B------:R-:W-:-:S04]  /*3990*/  LOP3.LUT P1, RZ, R15, 0x7fffffff, RZ, 0xc0, !PT ;  /* 0x7fffffff0fff7812 */ /* 0x000fc8000782c0ff */
[----:B------:R-:W-:-:S13]  /*39a0*/  PLOP3.LUT P0, PT, P0, P1, PT, 0x2f, 0xf2 ;  /* 0x0000000000f2781c */ /* 0x000fda0000702577 */
[----:B------:R-:W-:Y:S05]  /*39b0*/  @P0 BRA `(.L_x_84) ;  /* 0x0000000400000947 */ /* 0x000fea0003800000 */
[----:B------:R-:W-:Y:S02]  /*39c0*/  ISETP.GE.AND P0, PT, R14, RZ, PT ;  /* 0x000000ff0e00720c */ /* 0x000fe40003f06270 */
[----:B------:R-:W-:-:S11]  /*39d0*/  ISETP.GE.AND P1, PT, R16, RZ, PT ;  /* 0x000000ff1000720c */ /* 0x000fd60003f26270 */
[----:B------:R-:W-:Y:S01]  /*39e0*/  @P0 MOV R9, RZ ;  /* 0x000000ff00090202 */ /* 0x000fe20000000f00 */
[----:B------:R-:W-:Y:S01]  /*39f0*/  @!P0 FFMA R0, R0, 1.84467440737095516160e+19, RZ ;  /* 0x5f80000000008823 */ /* 0x000fe200000000ff */
[----:B------:R-:W-:Y:S01]  /*3a00*/  @!P0 MOV R9, 0xffffffc0 ;  /* 0xffffffc000098802 */ /* 0x000fe20000000f00 */
[----:B------:R-:W-:-:S03]  /*3a10*/  @!P1 FFMA R15, R3, 1.84467440737095516160e+19, RZ ;  /* 0x5f800000030f9823 */ /* 0x000fc600000000ff */
[----:B------:R-:W-:-:S07]  /*3a20*/  @!P1 IADD3 R9, PT, PT, R9, 0x40, RZ ;  /* 0x0000004009099810 */ /* 0x000fce0007ffe0ff */
.L_x_80:
[----:B------:R-:W-:Y:S01]  /*3a30*/  LEA R14, R10, 0xc0800000, 0x17 ;  /* 0xc08000000a0e7811 */ /* 0x000fe200078eb8ff */
[----:B------:R-:W-:Y:S01]  /*3a40*/  BSSY.RECONVERGENT B1, `(.L_x_85) ;  /* 0x0000036000017945 */ /* 0x000fe20003800200 */
[----:B------:R-:W-:Y:S02]  /*3a50*/  IADD3 R13, PT, PT, R13, -0x7f, RZ ;  /* 0xffffff810d0d7810 */ /* 0x000fe40007ffe0ff */
[----:B------:R-:W-:-:S03]  /*3a60*/  IADD3 R16, PT, PT, -R14, R15, RZ ;  /* 0x0000000f0e107210 */ /* 0x000fc60007ffe1ff */
[C---:B------:R-:W-:Y:S01]  /*3a70*/  IMAD R0, R13.reuse, -0x800000, R0 ;  /* 0xff8000000d007824 */ /* 0x040fe200078e0200 */
[----:B------:R0:W1:Y:S01]  /*3a80*/  MUFU.RCP R14, R16 ;  /* 0x00000010000e7308 */ /* 0x0000620000001000 */
[----:B------:R-:W-:Y:S01]  /*3a90*/  FADD.FTZ R17, -R16, -RZ ;  /* 0x800000ff10117221 */ /* 0x000fe20000010100 */
[----:B0-----:R-:W-:-:S04]  /*3aa0*/  IADD3 R16, PT, PT, R13, 0x7f, -R10 ;  /* 0x0000007f0d107810 */ /* 0x001fc80007ffe80a */
[----:B------:R-:W-:Y:S01]  /*3ab0*/  IADD3 R9, PT, PT, R16, R9, RZ ;  /* 0x0000000910097210 */ /* 0x000fe20007ffe0ff */
[----:B-1----:R-:W-:-:S04]  /*3ac0*/  FFMA R15, R14, R17, 1 ;  /* 0x3f8000000e0f7423 */ /* 0x002fc80000000011 */
[----:B------:R-:W-:-:S04]  /*3ad0*/  FFMA R15, R14, R15, R14 ;  /* 0x0000000f0e0f7223 */ /* 0x000fc8000000000e */
[----:B------:R-:W-:-:S04]  /*3ae0*/  FFMA R14, R0, R15, RZ ;  /* 0x0000000f000e7223 */ /* 0x000fc800000000ff */
[----:B------:R-:W-:-:S04]  /*3af0*/  FFMA R18, R17, R14, R0 ;  /* 0x0000000e11127223 */ /* 0x000fc80000000000 */
[----:B------:R-:W-:-:S04]  /*3b00*/  FFMA R14, R15, R18, R14 ;  /* 0x000000120f0e7223 */ /* 0x000fc8000000000e */
[----:B------:R-:W-:-:S04]  /*3b10*/  FFMA R17, R17, R14, R0 ;  /* 0x0000000e11117223 */ /* 0x000fc80000000000 */
[----:B------:R-:W-:-:S05]  /*3b20*/  FFMA R0, R15, R17, R14 ;  /* 0x000000110f007223 */ /* 0x000fca000000000e */
[----:B------:R-:W-:-:S04]  /*3b30*/  SHF.R.U32.HI R10, RZ, 0x17, R0 ;  /* 0x00000017ff0a7819 */ /* 0x000fc80000011600 */
[----:B------:R-:W-:-:S04]  /*3b40*/  LOP3.LUT R10, R10, 0xff, RZ, 0xc0, !PT ;  /* 0x000000ff0a0a7812 */ /* 0x000fc800078ec0ff */
[----:B------:R-:W-:-:S04]  /*3b50*/  IADD3 R10, PT, PT, R10, R9, RZ ;  /* 0x000000090a0a7210 */ /* 0x000fc80007ffe0ff */
[----:B------:R-:W-:-:S04]  /*3b60*/  IADD3 R13, PT, PT, R10, -0x1, RZ ;  /* 0xffffffff0a0d7810 */ /* 0x000fc80007ffe0ff */
[----:B------:R-:W-:-:S13]  /*3b70*/  ISETP.GE.U32.AND P0, PT, R13, 0xfe, PT ;  /* 0x000000fe0d00780c */ /* 0x000fda0003f06070 */
[----:B------:R-:W-:Y:S05]  /*3b80*/  @!P0 BRA `(.L_x_86) ;  /* 0x0000000000808947 */ /* 0x000fea0003800000 */
[----:B------:R-:W-:-:S13]  /*3b90*/  ISETP.GT.AND P0, PT, R10, 0xfe, PT ;  /* 0x000000fe0a00780c */ /* 0x000fda0003f04270 */
[----:B------:R-:W-:Y:S05]  /*3ba0*/  @P0 BRA `(.L_x_87) ;  /* 0x00000000006c0947 */ /* 0x000fea0003800000 */
[----:B------:R-:W-:-:S13]  /*3bb0*/  ISETP.GE.AND P0, PT, R10, 0x1, PT ;  /* 0x000000010a00780c */ /* 0x000fda0003f06270 */
[----:B------:R-:W-:Y:S05]  /*3bc0*/  @P0 BRA `(.L_x_88) ;  /* 0x0000000000740947 */ /* 0x000fea0003800000 */
[----:B------:R-:W-:Y:S02]  /*3bd0*/  ISETP.GE.AND P0, PT, R10, -0x18, PT ;  /* 0xffffffe80a00780c */ /* 0x000fe40003f06270 */
[----:B------:R-:W-:-:S11]  /*3be0*/  LOP3.LUT R0, R0, 0x80000000, RZ, 0xc0, !PT ;  /* 0x8000000000007812 */ /* 0x000fd600078ec0ff */
[----:B------:R-:W-:Y:S05]  /*3bf0*/  @!P0 BRA `(.L_x_88) ;  /* 0x0000000000688947 */ /* 0x000fea0003800000 */
[-CC-:B------:R-:W-:Y:S01]  /*3c00*/  FFMA.RZ R9, R15, R17.reuse, R14.reuse ;  /* 0x000000110f097223 */ /* 0x180fe2000000c00e */
[C---:B------:R-:W-:Y:S02]  /*3c10*/  IADD3 R16, PT, PT, R10.reuse, 0x20, RZ ;  /* 0x000000200a107810 */ /* 0x040fe40007ffe0ff */
[C---:B------:R-:W-:Y:S02]  /*3c20*/  ISETP.NE.AND P3, PT, R10.reuse, RZ, PT ;  /* 0x000000ff0a00720c */ /* 0x040fe40003f65270 */
[----:B------:R-:W-:Y:S01]  /*3c30*/  LOP3.LUT R13, R9, 0x7fffff, RZ, 0xc0, !PT ;  /* 0x007fffff090d7812 */ /* 0x000fe200078ec0ff */
[CCC-:B------:R-:W-:Y:S01]  /*3c40*/  FFMA.RP R9, R15.reuse, R17.reuse, R14.reuse ;  /* 0x000000110f097223 */ /* 0x1c0fe2000000800e */
[----:B------:R-:W-:Y:S01]  /*3c50*/  FFMA.RM R14, R15, R17, R14 ;  /* 0x000000110f0e7223 */ /* 0x000fe2000000400e */
[----:B------:R-:W-:Y:S02]  /*3c60*/  ISETP.NE.AND P1, PT, R10, RZ, PT ;  /* 0x000000ff0a00720c */ /* 0x000fe40003f25270 */
[----:B------:R-:W-:-:S02]  /*3c70*/  LOP3.LUT R13, R13, 0x800000, RZ, 0xfc, !PT ;  /* 0x008000000d0d7812 */ /* 0x000fc400078efcff */
[----:B------:R-:W-:Y:S02]  /*3c80*/  IADD3 R10, PT, PT, -R10, RZ, RZ ;  /* 0x000000ff0a0a7210 */ /* 0x000fe40007ffe1ff */
[----:B------:R-:W-:Y:S02]  /*3c90*/  SHF.L.U32 R16, R13, R16, RZ ;  /* 0x000000100d107219 */ /* 0x000fe400000006ff */
[----:B------:R-:W-:Y:S02]  /*3ca0*/  FSETP.NEU.FTZ.AND P0, PT, R9, R14, PT ;  /* 0x0000000e0900720b */ /* 0x000fe40003f1d000 */
[----:B------:R-:W-:Y:S02]  /*3cb0*/  SEL R10, R10, RZ, P3 ;  /* 0x000000ff0a0a7207 */ /* 0x000fe40001800000 */
[----:B------:R-:W-:Y:S02]  /*3cc0*/  ISETP.NE.AND P1, PT, R16, RZ, P1 ;  /* 0x000000ff1000720c */ /* 0x000fe40000f25270 */
[----:B------:R-:W-:-:S02]  /*3cd0*/  SHF.R.U32.HI R10, RZ, R10, R13 ;  /* 0x0000000aff0a7219 */ /* 0x000fc4000001160d */
[----:B------:R-:W-:Y:S02]  /*3ce0*/  PLOP3.LUT P0, PT, P0, P1, PT, 0xf8, 0x8f ;  /* 0x00000000008f781c */ /* 0x000fe40000703f70 */
[----:B------:R-:W-:Y:S02]  /*3cf0*/  SHF.R.U32.HI R14, RZ, 0x1, R10 ;  /* 0x00000001ff0e7819 */ /* 0x000fe4000001160a */
[----:B------:R-:W-:-:S04]  /*3d00*/  SEL R9, RZ, 0x1, !P0 ;  /* 0x00000001ff097807 */ /* 0x000fc80004000000 */
[----:B------:R-:W-:-:S04]  /*3d10*/  LOP3.LUT R9, R9, 0x1, R14, 0xf8, !PT ;  /* 0x0000000109097812 */ /* 0x000fc800078ef80e */
[----:B------:R-:W-:-:S04]  /*3d20*/  LOP3.LUT R9, R9, R10, RZ, 0xc0, !PT ;  /* 0x0000000a09097212 */ /* 0x000fc800078ec0ff */
[----:B------:R-:W-:-:S04]  /*3d30*/  IADD3 R9, PT, PT, R14, R9, RZ ;  /* 0x000000090e097210 */ /* 0x000fc80007ffe0ff */
[----:B------:R-:W-:Y:S01]  /*3d40*/  LOP3.LUT R0, R9, R0, RZ, 0xfc, !PT ;  /* 0x0000000009007212 */ /* 0x000fe200078efcff */
[----:B------:R-:W-:Y:S06]  /*3d50*/  BRA `(.L_x_88) ;  /* 0x0000000000107947 */ /* 0x000fec0003800000 */
.L_x_87:
[----:B------:R-:W-:-:S04]  /*3d60*/  LOP3.LUT R0, R0, 0x80000000, RZ, 0xc0, !PT ;  /* 0x8000000000007812 */ /* 0x000fc800078ec0ff */
[----:B------:R-:W-:Y:S01]  /*3d70*/  LOP3.LUT R0, R0, 0x7f800000, RZ, 0xfc, !PT ;  /* 0x7f80000000007812 */ /* 0x000fe200078efcff */
[----:B------:R-:W-:Y:S06]  /*3d80*/  BRA `(.L_x_88) ;  /* 0x0000000000047947 */ /* 0x000fec0003800000 */
.L_x_86:
[----:B------:R-:W-:-:S07]  /*3d90*/  LEA R0, R9, R0, 0x17 ;  /* 0x0000000009007211 */ /* 0x000fce00078eb8ff */
.L_x_88:
[----:B------:R-:W-:Y:S05]  /*3da0*/  BSYNC.RECONVERGENT B1 ;  /* 0x0000000000017941 */ /* 0x000fea0003800200 */
.L_x_85:
[----:B------:R-:W-:Y:S05]  /*3db0*/  BRA `(.L_x_89) ;  /* 0x0000000000207947 */ /* 0x000fea0003800000 */
.L_x_84:
[----:B------:R-:W-:-:S04]  /*3dc0*/  LOP3.LUT R0, R15, 0x80000000, R0, 0x48, !PT ;  /* 0x800000000f007812 */ /* 0x000fc800078e4800 */
[----:B------:R-:W-:Y:S01]  /*3dd0*/  LOP3.LUT R0, R0, 0x7f800000, RZ, 0xfc, !PT ;  /* 0x7f80000000007812 */ /* 0x000fe200078efcff */
[----:B------:R-:W-:Y:S06]  /*3de0*/  BRA `(.L_x_89) ;  /* 0x0000000000147947 */ /* 0x000fec0003800000 */
.L_x_83:
[----:B------:R-:W-:Y:S01]  /*3df0*/  LOP3.LUT R0, R15, 0x80000000, R0, 0x48, !PT ;  /* 0x800000000f007812 */ /* 0x000fe200078e4800 */
[----:B------:R-:W-:Y:S06]  /*3e00*/  BRA `(.L_x_89) ;  /* 0x00000000000c7947 */ /* 0x000fec0003800000 */
.L_x_82:
[----:B------:R-:W0:Y:S01]  /*3e10*/  MUFU.RSQ R0, -QNAN ;  /* 0xffc0000000007908 */ /* 0x000e220000001400 */
[----:B------:R-:W-:Y:S05]  /*3e20*/  BRA `(.L_x_89) ;  /* 0x0000000000047947 */ /* 0x000fea0003800000 */
.L_x_81:
[----:B------:R-:W-:-:S07]  /*3e30*/  FADD.FTZ R0, R0, R3 ;  /* 0x0000000300007221 */ /* 0x000fce0000010000 */
.L_x_89:
[----:B------:R-:W-:Y:S05]  /*3e40*/  BSYNC.RECONVERGENT B0 ;  /* 0x0000000000007941 */ /* 0x000fea0003800200 */
.L_x_79:
[----:B------:R-:W-:Y:S01]  /*3e50*/  HFMA2 R13, -RZ, RZ, 0, 0 ;  /* 0x00000000ff0d7431 */ /* 0x000fe200000001ff */
[----:B0-----:R-:W-:-:S03]  /*3e60*/  MOV R9, R0 ;  /* 0x0000000000097202 */ /* 0x001fc60000000f00 */
[----:B------:R-:W-:Y:S05]  /*3e70*/  RET.REL.NODEC R12 `(_Z14softmax_kernelPKfPfii) ;  /* 0xffffffc00c607950 */ /* 0x000fea0003c3ffff */
.L_x_90:
        /* <DEDUP_REMOVED lines=16> */
.L_x_98:


//--------------------- .text._Z16matmul_qk_kernelPKfS0_Pfiiif --------------------------
	.section	.text._Z16matmul_qk_kernelPKfS0_Pfiiif,"ax",@progbits
	.align	128
        .global         _Z16matmul_qk_kernelPKfS0_Pfiiif
        .type           _Z16matmul_qk_kernelPKfS0_Pfiiif,@function
        .size           _Z16matmul_qk_kernelPKfS0_Pfiiif,(.L_x_101 - _Z16matmul_qk_kernelPKfS0_Pfiiif)
        .other          _Z16matmul_qk_kernelPKfS0_Pfiiif,@"STO_CUDA_ENTRY STV_DEFAULT"
_Z16matmul_qk_kernelPKfS0_Pfiiif:
.text._Z16matmul_qk_kernelPKfS0_Pfiiif:
[----:B------:R-:W-:Y:S01]  /*0000*/  LDC R1, c[0x0][0x37c] ;  /* 0x0000df00ff017b82 */ /* 0x000fe20000000800 */
[----:B------:R-:W0:Y:S07]  /*0010*/  S2R R3, SR_TID.Y ;  /* 0x0000000000037919 */ /* 0x000e2e0000002200 */
[----:B------:R-:W0:Y:S01]  /*0020*/  S2UR UR5, SR_CTAID.Y ;  /* 0x00000000000579c3 */ /* 0x000e220000002600 */
[----:B------:R-:W1:Y:S07]  /*0030*/  S2R R5, SR_TID.X ;  /* 0x0000000000057919 */ /* 0x000e6e0000002100 */
[----:B------:R-:W0:Y:S08]  /*0040*/  LDC R6, c[0x0][0x364] ;  /* 0x0000d900ff067b82 */ /* 0x000e300000000800 */
[----:B------:R-:W2:Y:S08]  /*0050*/  LDC.64 R16, c[0x0][0x398] ;  /* 0x0000e600ff107b82 */ /* 0x000eb00000000a00 */
[----:B------:R-:W1:Y:S08]  /*0060*/  S2UR UR6, SR_CTAID.X ;  /* 0x00000000000679c3 */ /* 0x000e700000002500 */
[----:B------:R-:W1:Y:S01]  /*0070*/  LDC R0, c[0x0][0x360] ;  /* 0x0000d800ff007b82 */ /* 0x000e620000000800 */
[----:B0-----:R-:W-:-:S07]  /*0080*/  IMAD R6, R6, UR5, R3 ;  /* 0x0000000506067c24 */ /* 0x001fce000f8e0203 */
[----:B------:R-:W0:Y:S01]  /*0090*/  S2UR UR4, SR_CTAID.Z ;  /* 0x00000000000479c3 */ /* 0x000e220000002700 */
[----:B--2---:R-:W-:Y:S01]  /*00a0*/  ISETP.GE.AND P0, PT, R6, R17, PT ;  /* 0x000000110600720c */ /* 0x004fe20003f06270 */
[----:B-1----:R-:W-:-:S03]  /*00b0*/  IMAD R0, R0, UR6, R5 ;  /* 0x0000000600007c24 */ /* 0x002fc6000f8e0205 */
[----:B0-----:R-:W-:-:S04]  /*00c0*/  ISETP.LE.OR P0, PT, R16, UR4, P0 ;  /* 0x0000000410007c0c */ /* 0x001fc80008703670 */
[----:B------:R-:W-:-:S13]  /*00d0*/  ISETP.GE.OR P0, PT, R0, R17, P0 ;  /* 0x000000110000720c */ /* 0x000fda0000706670 */
[----:B------:R-:W-:Y:S05]  /*00e0*/  @P0 EXIT ;  /* 0x000000000000094d */ /* 0x000fea0003800000 */
[----:B------:R-:W0:Y:S01]  /*00f0*/  LDCU UR9, c[0x0][0x3a0] ;  /* 0x00007400ff0977ac */ /* 0x000e220008000800 */
[----:B------:R-:W-:Y:S02]  /*0100*/  HFMA2 R12, -RZ, RZ, 0, 0 ;  /* 0x00000000ff0c7431 */ /* 0x000fe400000001ff */
[----:B------:R-:W-:Y:S01]  /*0110*/  IMAD R7, R17, UR4, RZ ;  /* 0x0000000411077c24 */ /* 0x000fe2000f8e02ff */
[----:B------:R-:W1:Y:S01]  /*0120*/  LDCU.64 UR16, c[0x0][0x358] ;  /* 0x00006b00ff1077ac */ /* 0x000e620008000a00 */
[----:B0-----:R-:W-:-:S09]  /*0130*/  UISETP.GE.AND UP0, UPT, UR9, 0x1, UPT ;  /* 0x000000010900788c */ /* 0x001fd2000bf06270 */
[----:B-1----:R-:W-:Y:S05]  /*0140*/  BRA.U !UP0, `(.L_x_91) ;  /* 0x0000000908687547 */ /* 0x002fea000b800000 */
[----:B------:R-:W-:Y:S02]  /*0150*/  UISETP.GE.U32.AND UP1, UPT, UR9, 0x10, UPT ;  /* 0x000000100900788c */ /* 0x000fe4000bf26070 */
[----:B------:R-:W-:Y:S01]  /*0160*/  IMAD R3, R7, UR9, RZ ;  /* 0x0000000907037c24 */ /* 0x000fe2000f8e02ff */
[----:B------:R-:W-:Y:S01]  /*0170*/  ULOP3.LUT UR10, UR9, 0xf, URZ, 0xc0, !UPT ;  /* 0x0000000f090a7892 */ /* 0x000fe2000f8ec0ff */
[----:B------:R-:W-:Y:S01]  /*0180*/  MOV R12, RZ ;  /* 0x000000ff000c7202 */ /* 0x000fe20000000f00 */
[----:B------:R-:W-:Y:S01]  /*0190*/  UMOV UR4, URZ ;  /* 0x000000ff00047c82 */ /* 0x000fe20008000000 */
[--C-:B------:R-:W-:Y:S01]  /*01a0*/  IMAD R9, R6, UR9, R3.reuse ;  /* 0x0000000906097c24 */ /* 0x100fe2000f8e0203 */
[----:B------:R-:W-:Y:S01]  /*01b0*/  UISETP.NE.AND UP0, UPT, UR10, URZ, UPT ;  /* 0x000000ff0a00728c */ /* 0x000fe2000bf05270 */
[----:B------:R-:W-:Y:S01]  /*01c0*/  IMAD R8, R0, UR9, R3 ;  /* 0x0000000900087c24 */ /* 0x000fe2000f8e0203 */
[----:B------:R-:W-:Y:S09]  /*01d0*/  BRA.U !UP1, `(.L_x_92) ;  /* 0x0000000509147547 */ /* 0x000ff2000b800000 */
[----:B------:R-:W0:Y:S01]  /*01e0*/  LDCU.128 UR12, c[0x0][0x380] ;  /* 0x00007000ff0c77ac */ /* 0x000e220008000c00 */
[----:B------:R-:W-:Y:S02]  /*01f0*/  MOV R12, RZ ;  /* 0x000000ff000c7202 */ /* 0x000fe40000000f00 */
[----:B------:R-:W-:Y:S01]  /*0200*/  MOV R10, R8 ;  /* 0x00000008000a7202 */ /* 0x000fe20000000f00 */
[----:B------:R-:W-:Y:S01]  /*0210*/  ULOP3.LUT UR4, UR9, 0x7ffffff0, URZ, 0xc0, !UPT ;  /* 0x7ffffff009047892 */ /* 0x000fe2000f8ec0ff */
[----:B------:R-:W-:-:S03]  /*0220*/  MOV R11, R9 ;  /* 0x00000009000b7202 */ /* 0x000fc60000000f00 */
[----:B------:R-:W-:Y:S02]  /*0230*/  UIADD3 UR11, UPT, UPT, -UR4, URZ, URZ ;  /* 0x000000ff040b7290 */ /* 0x000fe4000fffe1ff */
[----:B0-----:R-:W-:Y:S02]  /*0240*/  UIADD3 UR7, UP1, UPT, UR12, 0x20, URZ ;  /* 0x000000200c077890 */ /* 0x001fe4000ff3e0ff */
[----:B------:R-:W-:Y:S02]  /*0250*/  UIADD3 UR5, UP2, UPT, UR14, 0x20, URZ ;  /* 0x000000200e057890 */ /* 0x000fe4000ff5e0ff */
[----:B------:R-:W-:Y:S02]  /*0260*/  UIADD3.X UR8, UPT, UPT, URZ, UR13, URZ, UP1, !UPT ;  /* 0x0000000dff087290 */ /* 0x000fe40008ffe4ff */
[----:B------:R-:W-:-:S12]  /*0270*/  UIADD3.X UR6, UPT, UPT, URZ, UR15, URZ, UP2, !UPT ;  /* 0x0000000fff067290 */ /* 0x000fd800097fe4ff */
.L_x_93:
[----:B------:R-:W-:Y:S02]  /*0280*/  MOV R2, UR7 ;  /* 0x0000000700027c02 */ /* 0x000fe40008000f00 */
[----:B------:R-:W-:Y:S02]  /*0290*/  MOV R3, UR8 ;  /* 0x0000000800037c02 */ /* 0x000fe40008000f00 */
[----:B------:R-:W-:Y:S02]  /*02a0*/  MOV R4, UR5 ;  /* 0x0000000500047c02 */ /* 0x000fe40008000f00 */
[----:B------:R-:W-:Y:S01]  /*02b0*/  MOV R5, UR6 ;  /* 0x0000000600057c02 */ /* 0x000fe20008000f00 */
[----:B------:R-:W-:-:S04]  /*02c0*/  IMAD.WIDE R2, R11, 0x4, R2 ;  /* 0x000000040b027825 */ /* 0x000fc800078e0202 */
[----:B------:R-:W-:Y:S01]  /*02d0*/  IMAD.WIDE R4, R10, 0x4, R4 ;  /* 0x000000040a047825 */ /* 0x000fe200078e0204 */
[----:B------:R-:W2:Y:S04]  /*02e0*/  LDG.E R13, desc[UR16][R2.64+-0x20] ;  /* 0xffffe010020d7981 */ /* 0x000ea8000c1e1900 */
[----:B------:R-:W2:Y:S04]  /*02f0*/  LDG.E R18, desc[UR16][R4.64+-0x20] ;  /* 0xffffe01004127981 */ /* 0x000ea8000c1e1900 */
[----:B------:R-:W3:Y:S04]  /*0300*/  LDG.E R24, desc[UR16][R2.64+-0x1c] ;  /* 0xffffe41002187981 */ /* 0x000ee8000c1e1900 */
[----:B------:R-:W3:Y:S04]  /*0310*/  LDG.E R26, desc[UR16][R4.64+-0x1c] ;  /* 0xffffe410041a7981 */ /* 0x000ee8000c1e1900 */
[----:B------:R-:W4:Y:S04]  /*0320*/  LDG.E R14, desc[UR16][R2.64+-0x18] ;  /* 0xffffe810020e7981 */ /* 0x000f28000c1e1900 */
        /* <DEDUP_REMOVED lines=9> */
[----:B--2---:R-:W-:-:S03]  /*03c0*/  FFMA R13, R13, R18, R12 ;  /* 0x000000120d0d7223 */ /* 0x004fc6000000000c */
[----:B------:R-:W2:Y:S04]  /*03d0*/  LDG.E R18, desc[UR16][R2.64+-0x8] ;  /* 0xfffff81002127981 */ /* 0x000ea8000c1e1900 */
[----:B------:R-:W2:Y:S01]  /*03e0*/  LDG.E R12, desc[UR16][R2.64+-0x4] ;  /* 0xfffffc10020c7981 */ /* 0x000ea2000c1e1900 */
[----:B---3--:R-:W-:-:S03]  /*03f0*/  FFMA R27, R24, R26, R13 ;  /* 0x0000001a181b7223 */ /* 0x008fc6000000000d */
[----:B------:R-:W3:Y:S04]  /*0400*/  LDG.E R13, desc[UR16][R4.64+-0x4] ;  /* 0xfffffc10040d7981 */ /* 0x000ee8000c1e1900 */
[----:B------:R-:W3:Y:S01]  /*0410*/  LDG.E R24, desc[UR16][R4.64+0x14] ;  /* 0x0000141004187981 */ /* 0x000ee2000c1e1900 */
[----:B----4-:R-:W-:-:S03]  /*0420*/  FFMA R27, R14, R15, R27 ;  /* 0x0000000f0e1b7223 */ /* 0x010fc6000000001b */
[----:B------:R-:W4:Y:S04]  /*0430*/  LDG.E R14, desc[UR16][R2.64] ;  /* 0x00000010020e7981 */ /* 0x000f28000c1e1900 */
[----:B------:R-:W4:Y:S01]  /*0440*/  LDG.E R15, desc[UR16][R4.64] ;  /* 0x00000010040f7981 */ /* 0x000f22000c1e1900 */
[----:B-----5:R-:W-:-:S03]  /*0450*/  FFMA R27, R16, R19, R27 ;  /* 0x00000013101b7223 */ /* 0x020fc6000000001b */
[----:B------:R-:W5:Y:S04]  /*0460*/  LDG.E R16, desc[UR16][R2.64+0x4] ;  /* 0x0000041002107981 */ /* 0x000f68000c1e1900 */
[----:B------:R-:W5:Y:S01]  /*0470*/  LDG.E R19, desc[UR16][R4.64+0x4] ;  /* 0x0000041004137981 */ /* 0x000f62000c1e1900 */
[----:B------:R-:W-:-:S03]  /*0480*/  FFMA R27, R22, R25, R27 ;  /* 0x00000019161b7223 */ /* 0x000fc6000000001b */
[----:B------:R-:W5:Y:S04]  /*0490*/  LDG.E R22, desc[UR16][R2.64+0x8] ;  /* 0x0000081002167981 */ /* 0x000f68000c1e1900 */
[----:B------:R-:W5:Y:S01]  /*04a0*/  LDG.E R25, desc[UR16][R4.64+0x8] ;  /* 0x0000081004197981 */ /* 0x000f62000c1e1900 */
[----:B------:R-:W-:-:S03]  /*04b0*/  FFMA R27, R20, R23, R27 ;  /* 0x00000017141b7223 */ /* 0x000fc6000000001b */
        /* <DEDUP_REMOVED lines=8> */
[----:B------:R-:W3:Y:S04]  /*0540*/  LDG.E R12, desc[UR16][R2.64+0x18] ;  /* 0x00001810020c7981 */ /* 0x000ee8000c1e1900 */
[----:B------:R-:W3:Y:S01]  /*0550*/  LDG.E R27, desc[UR16][R4.64+0x18] ;  /* 0x00001810041b7981 */ /* 0x000ee2000c1e1900 */
[----:B----4-:R-:W-:-:S04]  /*0560*/  FFMA R15, R14, R15, R28 ;  /* 0x0000000f0e0f7223 */ /* 0x010fc8000000001c */
[----:B-----5:R-:W-:Y:S01]  /*0570*/  FFMA R15, R16, R19, R15 ;  /* 0x00000013100f7223 */ /* 0x020fe2000000000f */
[----:B------:R-:W-:-:S03]  /*0580*/  UIADD3 UR11, UPT, UPT, UR11, 0x10, URZ ;  /* 0x000000100b0b7890 */ /* 0x000fc6000fffe0ff */
[----:B------:R-:W-:Y:S01]  /*0590*/  FFMA R15, R22, R25, R15 ;  /* 0x00000019160f7223 */ /* 0x000fe2000000000f */
[----:B------:R-:W-:-:S03]  /*05a0*/  UISETP.NE.AND UP1, UPT, UR11, URZ, UPT ;  /* 0x000000ff0b00728c */ /* 0x000fc6000bf25270 */
[----:B------:R-:W-:Y:S01]  /*05b0*/  FFMA R15, R20, R23, R15 ;  /* 0x00000017140f7223 */ /* 0x000fe2000000000f */
[----:B------:R-:W-:Y:S02]  /*05c0*/  IADD3 R11, PT, PT, R11, 0x10, RZ ;  /* 0x000000100b0b7810 */ /* 0x000fe40007ffe0ff */
[----:B------:R-:W-:Y:S01]  /*05d0*/  IADD3 R10, PT, PT, R10, 0x10, RZ ;  /* 0x000000100a0a7810 */ /* 0x000fe20007ffe0ff */
[----:B--2---:R-:W-:-:S04]  /*05e0*/  FFMA R18, R18, R21, R15 ;  /* 0x0000001512127223 */ /* 0x004fc8000000000f */
[----:B---3--:R-:W-:-:S04]  /*05f0*/  FFMA R13, R13, R24, R18 ;  /* 0x000000180d0d7223 */ /* 0x008fc80000000012 */
[----:B------:R-:W-:-:S04]  /*0600*/  FFMA R13, R12, R27, R13 ;  /* 0x0000001b0c0d7223 */ /* 0x000fc8000000000d */
[----:B------:R-:W-:Y:S01]  /*0610*/  FFMA R12, R26, R29, R13 ;  /* 0x0000001d1a0c7223 */ /* 0x000fe2000000000d */
[----:B------:R-:W-:Y:S06]  /*0620*/  BRA.U UP1, `(.L_x_93) ;  /* 0xfffffffd01147547 */ /* 0x000fec000b83ffff */
.L_x_92:
[----:B------:R-:W-:Y:S05]  /*0630*/  BRA.U !UP0, `(.L_x_91) ;  /* 0x00000005082c7547 */ /* 0x000fea000b800000 */
[----:B------:R-:W-:Y:S02]  /*0640*/  UISETP.GE.U32.AND UP0, UPT, UR10, 0x8, UPT ;  /* 0x000000080a00788c */ /* 0x000fe4000bf06070 */
[----:B------:R-:W-:-:S04]  /*0650*/  ULOP3.LUT UR6, UR9, 0x7, URZ, 0xc0, !UPT ;  /* 0x0000000709067892 */ /* 0x000fc8000f8ec0ff */
[----:B------:R-:W-:-:S03]  /*0660*/  UISETP.NE.AND UP1, UPT, UR6, URZ, UPT ;  /* 0x000000ff0600728c */ /* 0x000fc6000bf25270 */
[----:B------:R-:W-:Y:S08]  /*0670*/  BRA.U !UP0, `(.L_x_94) ;  /* 0x00000001087c7547 */ /* 0x000ff0000b800000 */
[----:B------:R-:W0:Y:S01]  /*0680*/  LDC.64 R4, c[0x0][0x380] ;  /* 0x0000e000ff047b82 */ /* 0x000e220000000a00 */
[----:B------:R-:W-:Y:S02]  /*0690*/  IADD3 R11, PT, PT, R9, UR4, RZ ;  /* 0x00000004090b7c10 */ /* 0x000fe4000fffe0ff */
[----:B------:R-:W-:-:S05]  /*06a0*/  IADD3 R13, PT, PT, R8, UR4, RZ ;  /* 0x00000004080d7c10 */ /* 0x000fca000fffe0ff */
[----:B------:R-:W1:Y:S01]  /*06b0*/  LDC.64 R2, c[0x0][0x388] ;  /* 0x0000e200ff027b82 */ /* 0x000e620000000a00 */
[----:B0-----:R-:W-:-:S05]  /*06c0*/  IMAD.WIDE R4, R11, 0x4, R4 ;  /* 0x000000040b047825 */ /* 0x001fca00078e0204 */
[----:B------:R-:W2:Y:S01]  /*06d0*/  LDG.E R23, desc[UR16][R4.64] ;  /* 0x0000001004177981 */ /* 0x000ea2000c1e1900 */
[----:B-1----:R-:W-:-:S03]  /*06e0*/  IMAD.WIDE R2, R13, 0x4, R2 ;  /* 0x000000040d027825 */ /* 0x002fc600078e0202 */
[----:B------:R-:W3:Y:S04]  /*06f0*/  LDG.E R25, desc[UR16][R4.64+0x4] ;  /* 0x0000041004197981 */ /* 0x000ee8000c1e1900 */
[----:B------:R-:W2:Y:S04]  /*0700*/  LDG.E R22, desc[UR16][R2.64] ;  /* 0x0000001002167981 */ /* 0x000ea8000c1e1900 */
        /* <DEDUP_REMOVED lines=13> */
[----:B------:R-:W-:Y:S01]  /*07e0*/  UIADD3 UR4, UPT, UPT, UR4, 0x8, URZ ;  /* 0x0000000804047890 */ /* 0x000fe2000fffe0ff */
[----:B--2---:R-:W-:-:S04]  /*07f0*/  FFMA R22, R23, R22, R12 ;  /* 0x0000001617167223 */ /* 0x004fc8000000000c */
[----:B---3--:R-:W-:-:S04]  /*0800*/  FFMA R22, R25, R24, R22 ;  /* 0x0000001819167223 */ /* 0x008fc80000000016 */
[----:B----4-:R-:W-:-:S04]  /*0810*/  FFMA R27, R27, R26, R22 ;  /* 0x0000001a1b1b7223 */ /* 0x010fc80000000016 */
[----:B-----5:R-:W-:-:S04]  /*0820*/  FFMA R18, R18, R19, R27 ;  /* 0x0000001312127223 */ /* 0x020fc8000000001b */
[----:B------:R-:W-:-:S04]  /*0830*/  FFMA R16, R15, R16, R18 ;  /* 0x000000100f107223 */ /* 0x000fc80000000012 */
[----:B------:R-:W-:-:S04]  /*0840*/  FFMA R13, R13, R14, R16 ;  /* 0x0000000e0d0d7223 */ /* 0x000fc80000000010 */
[----:B------:R-:W-:-:S04]  /*0850*/  FFMA R11, R10, R11, R13 ;  /* 0x0000000b0a0b7223 */ /* 0x000fc8000000000d */
[----:B------:R-:W-:-:S07]  /*0860*/  FFMA R12, R20, R21, R11 ;  /* 0x00000015140c7223 */ /* 0x000fce000000000b */
.L_x_94:
        /* <DEDUP_REMOVED lines=14> */
[----:B------:R-:W4:Y:S04]  /*0950*/  LDG.E R13, desc[UR16][R2.64+0x4] ;  /* 0x00000410020d7981 */ /* 0x000f28000c1e1900 */
[----:B------:R-:W4:Y:S04]  /*0960*/  LDG.E R14, desc[UR16][R4.64+0x4] ;  /* 0x00000410040e7981 */ /* 0x000f28000c1e1900 */
[----:B------:R-:W3:Y:S04]  /*0970*/  LDG.E R16, desc[UR16][R4.64+0x8] ;  /* 0x0000081004107981 */ /* 0x000ee8000c1e1900 */
[----:B------:R-:W5:Y:S04]  /*0980*/  LDG.E R19, desc[UR16][R2.64+0xc] ;  /* 0x00000c1002137981 */ /* 0x000f68000c1e1900 */
[----:B------:R-:W5:Y:S01]  /*0990*/  LDG.E R18, desc[UR16][R4.64+0xc] ;  /* 0x00000c1004127981 */ /* 0x000f62000c1e1900 */
[----:B------:R-:W-:Y:S01]  /*09a0*/  UIADD3 UR4, UPT, UPT, UR4, 0x4, URZ ;  /* 0x0000000404047890 */ /* 0x000fe2000fffe0ff */
[----:B--2---:R-:W-:-:S04]  /*09b0*/  FFMA R10, R11, R10, R12 ;  /* 0x0000000a0b0a7223 */ /* 0x004fc8000000000c */
[----:B----4-:R-:W-:-:S04]  /*09c0*/  FFMA R10, R13, R14, R10 ;  /* 0x0000000e0d0a7223 */ /* 0x010fc8000000000a */
[----:B---3--:R-:W-:-:S04]  /*09d0*/  FFMA R10, R15, R16, R10 ;  /* 0x000000100f0a7223 */ /* 0x008fc8000000000a */
[----:B-----5:R-:W-:-:S07]  /*09e0*/  FFMA R12, R19, R18, R10 ;  /* 0x00000012130c7223 */ /* 0x020fce000000000a */
.L_x_95:
[----:B------:R-:W-:Y:S05]  /*09f0*/  BRA.U !UP1, `(.L_x_91) ;  /* 0x00000001093c7547 */ /* 0x000fea000b800000 */
[----:B------:R-:W0:Y:S01]  /*0a00*/  LDC.64 R2, c[0x0][0x380] ;  /* 0x0000e000ff027b82 */ /* 0x000e220000000a00 */
[----:B------:R-:W-:Y:S01]  /*0a10*/  IADD3 R13, PT, PT, R8, UR4, RZ ;  /* 0x00000004080d7c10 */ /* 0x000fe2000fffe0ff */
[----:B------:R-:W-:Y:S01]  /*0a20*/  UIADD3 UR5, UPT, UPT, -UR5, URZ, URZ ;  /* 0x000000ff05057290 */ /* 0x000fe2000fffe1ff */
[----:B------:R-:W-:-:S05]  /*0a30*/  IADD3 R15, PT, PT, R9, UR4, RZ ;  /* 0x00000004090f7c10 */ /* 0x000fca000fffe0ff */
[----:B------:R-:W1:Y:S06]  /*0a40*/  LDC.64 R4, c[0x0][0x388] ;  /* 0x0000e200ff047b82 */ /* 0x000e6c0000000a00 */
.L_x_96:
[----:B-1----:R-:W-:-:S04]  /*0a50*/  IMAD.WIDE R8, R13, 0x4, R4 ;  /* 0x000000040d087825 */ /* 0x002fc800078e0204 */
[----:B0-----:R-:W-:Y:S02]  /*0a60*/  IMAD.WIDE R10, R15, 0x4, R2 ;  /* 0x000000040f0a7825 */ /* 0x001fe400078e0202 */
[----:B------:R-:W2:Y:S04]  /*0a70*/  LDG.E R8, desc[UR16][R8.64] ;  /* 0x0000001008087981 */ /* 0x000ea8000c1e1900 */
[----:B------:R-:W2:Y:S01]  /*0a80*/  LDG.E R11, desc[UR16][R10.64] ;  /* 0x000000100a0b7981 */ /* 0x000ea2000c1e1900 */
[----:B------:R-:W-:Y:S01]  /*0a90*/  UIADD3 UR5, UPT, UPT, UR5, 0x1, URZ ;  /* 0x0000000105057890 */ /* 0x000fe2000fffe0ff */
[----:B------:R-:W-:Y:S02]  /*0aa0*/  IADD3 R13, PT, PT, R13, 0x1, RZ ;  /* 0x000000010d0d7810 */ /* 0x000fe40007ffe0ff */
[----:B------:R-:W-:Y:S01]  /*0ab0*/  IADD3 R15, PT, PT, R15, 0x1, RZ ;  /* 0x000000010f0f7810 */ /* 0x000fe20007ffe0ff */
[----:B------:R-:W-:Y:S01]  /*0ac0*/  UISETP.NE.AND UP0, UPT, UR5, URZ, UPT ;  /* 0x000000ff0500728c */ /* 0x000fe2000bf05270 */
[----:B--2---:R-:W-:-:S08]  /*0ad0*/  FFMA R12, R11, R8, R12 ;  /* 0x000000080b0c7223 */ /* 0x004fd0000000000c */
[----:B------:R-:W-:Y:S05]  /*0ae0*/  BRA.U UP0, `(.L_x_96) ;  /* 0xfffffffd00d87547 */ /* 0x000fea000b83ffff */
.L_x_91:
[----:B------:R-:W0:Y:S01]  /*0af0*/  LDC.64 R2, c[0x0][0x390] ;  /* 0x0000e400ff027b82 */ /* 0x000e220000000a00 */
[----:B------:R-:W1:Y:S01]  /*0b00*/  LDCU UR4, c[0x0][0x3a4] ;  /* 0x00007480ff0477ac */ /* 0x000e620008000800 */
[----:B------:R-:W-:-:S05]  /*0b10*/  IADD3 R6, PT, PT, R6, R7, RZ ;  /* 0x0000000706067210 */ /* 0x000fca0007ffe0ff */
[----:B------:R-:W-:Y:S02]  /*0b20*/  IMAD R17, R6, R17, R0 ;  /* 0x0000001106117224 */ /* 0x000fe400078e0200 */
[----:B-1----:R-:W-:Y:S02]  /*0b30*/  FMUL R5, R12, UR4 ;  /* 0x000000040c057c20 */ /* 0x002fe40008400000 */
[----:B0-----:R-:W-:-:S05]  /*0b40*/  IMAD.WIDE R2, R17, 0x4, R2 ;  /* 0x0000000411027825 */ /* 0x001fca00078e0202 */
[----:B------:R-:W-:Y:S01]  /*0b50*/  STG.E desc[UR16][R2.64], R5 ;  /* 0x0000000502007986 */ /* 0x000fe2000c101910 */
[----:B------:R-:W-:Y:S05]  /*0b60*/  EXIT ;  /* 0x000000000000794d */ /* 0x000fea0003800000 */
.L_x_97:
        /* <DEDUP_REMOVED lines=9> */
.L_x_101:


//--------------------- .nv.shared.reserved.0     --------------------------
	.section	.nv.shared.reserved.0,"aw",@nobits
	.weak		__nv_reservedSMEM_offset_0_alias
	.size		__nv_reservedSMEM_offset_0_alias, 0, 64
	.other		__nv_reservedSMEM_offset_0_alias,@"STO_CUDA_RESERVED_SHARED STV_DEFAULT"
__nv_reservedSMEM_offset_0_alias:
	.zero		0
	.zero		64


//--------------------- .nv.constant0._Z16matmul_av_kernelPKfS0_Pfiii --------------------------
	.section	.nv.constant0._Z16matmul_av_kernelPKfS0_Pfiii,"a",@progbits
	.sectionflags	@""
	.align	4
.nv.constant0._Z16matmul_av_kernelPKfS0_Pfiii:
	.zero		932


//--------------------- .nv.constant0._Z14softmax_kernelPKfPfii --------------------------
	.section	.nv.constant0._Z14softmax_kernelPKfPfii,"a",@progbits
	.sectionflags	@""
	.align	4
.nv.constant0._Z14softmax_kernelPKfPfii:
	.zero		920


//--------------------- .nv.constant0._Z16matmul_qk_kernelPKfS0_Pfiiif --------------------------
	.section	.nv.constant0._Z16matmul_qk_kernelPKfS0_Pfiiif,"a",@progbits
	.sectionflags	@""
	.align	4
.nv.constant0._Z16matmul_qk_kernelPKfS0_Pfiiif:
	.zero		936


//--------------------- SYMBOLS --------------------------

	.type		.nv.reservedSmem.offset0,@object
	.size		.nv.reservedSmem.offset0,0x4
